	.target	sm_100a

	.elftype	@"ET_EXEC"


//--------------------- .note.nv.tkinfo           --------------------------
	.section	.note.nv.tkinfo,"",@"SHT_NOTE"
	.sectionflags	@"SHF_NOTE_NV_TKINFO"
	.tkinfo
        /*0018*/ 	.word	0x00000002
        /*0030*/ 	.string	""
        /*0030*/ 	.string	"ptxas"
        /*0030*/ 	.string	"Cuda compilation tools, release 13.0, V13.0.88"
        /*0030*/ 	.string	"Build cuda_13.0.r13.0/compiler.36424714_0"
        /*0030*/ 	.string	"-arch sm_100a -m 64 "



//--------------------- .note.nv.cuinfo           --------------------------
	.section	.note.nv.cuinfo,"",@"SHT_NOTE"
	.sectionflags	@"SHF_NOTE_NV_CUINFO"
        /*0018*/ 	.short	0x0002
        /*001a*/ 	.short	0x0064
        /*001c*/ 	.short	0x0082
	.zero		2


//--------------------- .nv.info                  --------------------------
	.section	.nv.info,"",@"SHT_CUDA_INFO"
	.align	4


	//----- nvinfo : EIATTR_REGCOUNT
	.align		4
        /*0000*/ 	.byte	0x04, 0x2f
        /*0002*/ 	.short	(.L_19 - .L_18)
	.align		4
.L_18:
        /*0004*/ 	.word	index@(_ZN7cutlass13device_kernelINS_4gemm6kernel13GemmUniversalIN4cute5tupleIJiiiiEEENS1_10collective13CollectiveMmaINS1_35MainloopSm100TmaUmmaWarpSpecializedILi5ELi2ELi4ENS5_IJNS4_1CILi2EEESB_NSA_ILi1EEEEEEEENS5_IJNSA_ILi256EEENSA_ILi128EEESG_EEENS_12float_e4m3_tENS5_IJlSC_lEEESI_SJ_NS4_8TiledMMAINS4_8MMA_AtomIJNS4_10MMA_TraitsINS4_25SM100_MMA_F8F6F4_2x1SM_SSEJSI_SI_fSF_SG_NS4_17integral_constantINS4_4UMMA5MajorELSQ_0EEESR_NSO_INSP_7ScaleInELSS_0EEEST_EEEEEENS4_6LayoutINS5_IJSC_SC_SC_EEENS5_IJNSA_ILi0EEESY_SY_EEEEENS5_IJNS4_10UnderscoreES11_S11_EEEEENS4_28SM100_TMA_2SM_LOAD_MULTICASTENS4_14ComposedLayoutINS4_7SwizzleILi3ELi4ELi3EEENS4_18smem_ptr_flag_bitsILi8EEENSW_INS5_IJNSA_ILi8EEESG_EEENS5_IJSG_SC_EEEEEEEvNS4_8identityENS4_18SM100_TMA_2SM_LOADES1E_vS1F_EENS_8epilogue10collective18CollectiveEpilogueINS1I_23Sm100TmaWarpSpecializedILi2ELi2ELi64ELb0ELb0EEEJNS5_IJSG_SG_SG_EEENS5_IJNSW_ISG_SC_EENSW_INSA_ILi64EEESC_EEEEESI_SJ_SI_SJ_NS1I_6fusion15FusionCallbacksIS1M_NS1S_17LinearCombinationISI_fSI_fLNS_15FloatRoundStyleE2EEES1N_S1R_JEEENS4_5SM1004TMEM4LOAD26SM100_TMEM_LOAD_32dp32b64xENS4_13SM90_TMA_LOADENS15_INS16_ILi2ELi4ELi3EEES19_NSW_INS5_IJS1A_S1P_EEENS5_IJS1P_SC_EEEEEEENS4_39AutoVectorizingCopyWithAssumedAlignmentILi128EEENS4_14SM90_TMA_STOREES27_S29_S29_EEEvvEEEEvNT_6ParamsE)
        /*0008*/ 	.word	0x000000cd


	//----- nvinfo : EIATTR_FRAME_SIZE
	.align		4
.L_19:
        /*000c*/ 	.byte	0x04, 0x11
        /*000e*/ 	.short	(.L_21 - .L_20)
	.align		4
.L_20:
        /*0010*/ 	.word	index@($__internal_2_$__cuda_sm10x_tcgen05_guardrail_trap_unallocated_columns_being_dealloced)
        /*0014*/ 	.word	0x00000000


	//----- nvinfo : EIATTR_FRAME_SIZE
	.align		4
.L_21:
        /*0018*/ 	.byte	0x04, 0x11
        /*001a*/ 	.short	(.L_23 - .L_22)
	.align		4
.L_22:
        /*001c*/ 	.word	index@($__internal_1_$__cuda_sm10x_tcgen05_guardrail_trap_phase_invalid_during_alloc)
        /*0020*/ 	.word	0x00000000


	//----- nvinfo : EIATTR_FRAME_SIZE
	.align		4
.L_23:
        /*0024*/ 	.byte	0x04, 0x11
        /*0026*/ 	.short	(.L_25 - .L_24)
	.align		4
.L_24:
        /*0028*/ 	.word	index@($__internal_0_$__cuda_sm10x_tcgen05_guardrail_trap_col_being_dealloced_not_returned_by_alloc)
        /*002c*/ 	.word	0x00000000


	//----- nvinfo : EIATTR_FRAME_SIZE
	.align		4
.L_25:
        /*0030*/ 	.byte	0x04, 0x11
        /*0032*/ 	.short	(.L_27 - .L_26)
	.align		4
.L_26:
        /*0034*/ 	.word	index@(_ZN7cutlass13device_kernelINS_4gemm6kernel13GemmUniversalIN4cute5tupleIJiiiiEEENS1_10collective13CollectiveMmaINS1_35MainloopSm100TmaUmmaWarpSpecializedILi5ELi2ELi4ENS5_IJNS4_1CILi2EEESB_NSA_ILi1EEEEEEEENS5_IJNSA_ILi256EEENSA_ILi128EEESG_EEENS_12float_e4m3_tENS5_IJlSC_lEEESI_SJ_NS4_8TiledMMAINS4_8MMA_AtomIJNS4_10MMA_TraitsINS4_25SM100_MMA_F8F6F4_2x1SM_SSEJSI_SI_fSF_SG_NS4_17integral_constantINS4_4UMMA5MajorELSQ_0EEESR_NSO_INSP_7ScaleInELSS_0EEEST_EEEEEENS4_6LayoutINS5_IJSC_SC_SC_EEENS5_IJNSA_ILi0EEESY_SY_EEEEENS5_IJNS4_10UnderscoreES11_S11_EEEEENS4_28SM100_TMA_2SM_LOAD_MULTICASTENS4_14ComposedLayoutINS4_7SwizzleILi3ELi4ELi3EEENS4_18smem_ptr_flag_bitsILi8EEENSW_INS5_IJNSA_ILi8EEESG_EEENS5_IJSG_SC_EEEEEEEvNS4_8identityENS4_18SM100_TMA_2SM_LOADES1E_vS1F_EENS_8epilogue10collective18CollectiveEpilogueINS1I_23Sm100TmaWarpSpecializedILi2ELi2ELi64ELb0ELb0EEEJNS5_IJSG_SG_SG_EEENS5_IJNSW_ISG_SC_EENSW_INSA_ILi64EEESC_EEEEESI_SJ_SI_SJ_NS1I_6fusion15FusionCallbacksIS1M_NS1S_17LinearCombinationISI_fSI_fLNS_15FloatRoundStyleE2EEES1N_S1R_JEEENS4_5SM1004TMEM4LOAD26SM100_TMEM_LOAD_32dp32b64xENS4_13SM90_TMA_LOADENS15_INS16_ILi2ELi4ELi3EEES19_NSW_INS5_IJS1A_S1P_EEENS5_IJS1P_SC_EEEEEEENS4_39AutoVectorizingCopyWithAssumedAlignmentILi128EEENS4_14SM90_TMA_STOREES27_S29_S29_EEEvvEEEEvNT_6ParamsE)
        /*0038*/ 	.word	0x00000000


	//----- nvinfo : EIATTR_MIN_STACK_SIZE
	.align		4
.L_27:
        /*003c*/ 	.byte	0x04, 0x12
        /*003e*/ 	.short	(.L_29 - .L_28)
	.align		4
.L_28:
        /*0040*/ 	.word	index@(_ZN7cutlass13device_kernelINS_4gemm6kernel13GemmUniversalIN4cute5tupleIJiiiiEEENS1_10collective13CollectiveMmaINS1_35MainloopSm100TmaUmmaWarpSpecializedILi5ELi2ELi4ENS5_IJNS4_1CILi2EEESB_NSA_ILi1EEEEEEEENS5_IJNSA_ILi256EEENSA_ILi128EEESG_EEENS_12float_e4m3_tENS5_IJlSC_lEEESI_SJ_NS4_8TiledMMAINS4_8MMA_AtomIJNS4_10MMA_TraitsINS4_25SM100_MMA_F8F6F4_2x1SM_SSEJSI_SI_fSF_SG_NS4_17integral_constantINS4_4UMMA5MajorELSQ_0EEESR_NSO_INSP_7ScaleInELSS_0EEEST_EEEEEENS4_6LayoutINS5_IJSC_SC_SC_EEENS5_IJNSA_ILi0EEESY_SY_EEEEENS5_IJNS4_10UnderscoreES11_S11_EEEEENS4_28SM100_TMA_2SM_LOAD_MULTICASTENS4_14ComposedLayoutINS4_7SwizzleILi3ELi4ELi3EEENS4_18smem_ptr_flag_bitsILi8EEENSW_INS5_IJNSA_ILi8EEESG_EEENS5_IJSG_SC_EEEEEEEvNS4_8identityENS4_18SM100_TMA_2SM_LOADES1E_vS1F_EENS_8epilogue10collective18CollectiveEpilogueINS1I_23Sm100TmaWarpSpecializedILi2ELi2ELi64ELb0ELb0EEEJNS5_IJSG_SG_SG_EEENS5_IJNSW_ISG_SC_EENSW_INSA_ILi64EEESC_EEEEESI_SJ_SI_SJ_NS1I_6fusion15FusionCallbacksIS1M_NS1S_17LinearCombinationISI_fSI_fLNS_15FloatRoundStyleE2EEES1N_S1R_JEEENS4_5SM1004TMEM4LOAD26SM100_TMEM_LOAD_32dp32b64xENS4_13SM90_TMA_LOADENS15_INS16_ILi2ELi4ELi3EEES19_NSW_INS5_IJS1A_S1P_EEENS5_IJS1P_SC_EEEEEEENS4_39AutoVectorizingCopyWithAssumedAlignmentILi128EEENS4_14SM90_TMA_STOREES27_S29_S29_EEEvvEEEEvNT_6ParamsE)
        /*0044*/ 	.word	0x00000000
.L_29:


//--------------------- .nv.compat                --------------------------
	.section	.nv.compat,"",@"SHT_CUDA_COMPAT_INFO"
	.align	4
        /*0000*/ 	.byte	0x02, 0x09, 0x01, 0x00, 0x02, 0x02, 0x02, 0x00, 0x02, 0x05, 0x05, 0x00, 0x03, 0x07, 0x01, 0x01
        /*0010*/ 	.byte	0x02, 0x03, 0x01, 0x00, 0x02, 0x06, 0x01, 0x00, 0x04, 0x0b, 0x08, 0x00, 0x09, 0x00, 0x00, 0x00
        /*0020*/ 	.byte	0x00, 0x00, 0x00, 0x00


//--------------------- .nv.info._ZN7cutlass13device_kernelINS_4gemm6kernel13GemmUniversalIN4cute5tupleIJiiiiEEENS1_10collective13CollectiveMmaINS1_35MainloopSm100TmaUmmaWarpSpecializedILi5ELi2ELi4ENS5_IJNS4_1CILi2EEESB_NSA_ILi1EEEEEEEENS5_IJNSA_ILi256EEENSA_ILi128EEESG_EEENS_12float_e4m3_tENS5_IJlSC_lEEESI_SJ_NS4_8TiledMMAINS4_8MMA_AtomIJNS4_10MMA_TraitsINS4_25SM100_MMA_F8F6F4_2x1SM_SSEJSI_SI_fSF_SG_NS4_17integral_constantINS4_4UMMA5MajorELSQ_0EEESR_NSO_INSP_7ScaleInELSS_0EEEST_EEEEEENS4_6LayoutINS5_IJSC_SC_SC_EEENS5_IJNSA_ILi0EEESY_SY_EEEEENS5_IJNS4_10UnderscoreES11_S11_EEEEENS4_28SM100_TMA_2SM_LOAD_MULTICASTENS4_14ComposedLayoutINS4_7SwizzleILi3ELi4ELi3EEENS4_18smem_ptr_flag_bitsILi8EEENSW_INS5_IJNSA_ILi8EEESG_EEENS5_IJSG_SC_EEEEEEEvNS4_8identityENS4_18SM100_TMA_2SM_LOADES1E_vS1F_EENS_8epilogue10collective18CollectiveEpilogueINS1I_23Sm100TmaWarpSpecializedILi2ELi2ELi64ELb0ELb0EEEJNS5_IJSG_SG_SG_EEENS5_IJNSW_ISG_SC_EENSW_INSA_ILi64EEESC_EEEEESI_SJ_SI_SJ_NS1I_6fusion15FusionCallbacksIS1M_NS1S_17LinearCombinationISI_fSI_fLNS_15FloatRoundStyleE2EEES1N_S1R_JEEENS4_5SM1004TMEM4LOAD26SM100_TMEM_LOAD_32dp32b64xENS4_13SM90_TMA_LOADENS15_INS16_ILi2ELi4ELi3EEES19_NSW_INS5_IJS1A_S1P_EEENS5_IJS1P_SC_EEEEEEENS4_39AutoVectorizingCopyWithAssumedAlignmentILi128EEENS4_14SM90_TMA_STOREES27_S29_S29_EEEvvEEEEvNT_6ParamsE --------------------------
	.section	.nv.info._ZN7cutlass13device_kernelINS_4gemm6kernel13GemmUniversalIN4cute5tupleIJiiiiEEENS1_10collective13CollectiveMmaINS1_35MainloopSm100TmaUmmaWarpSpecializedILi5ELi2ELi4ENS5_IJNS4_1CILi2EEESB_NSA_ILi1EEEEEEEENS5_IJNSA_ILi256EEENSA_ILi128EEESG_EEENS_12float_e4m3_tENS5_IJlSC_lEEESI_SJ_NS4_8TiledMMAINS4_8MMA_AtomIJNS4_10MMA_TraitsINS4_25SM100_MMA_F8F6F4_2x1SM_SSEJSI_SI_fSF_SG_NS4_17integral_constantINS4_4UMMA5MajorELSQ_0EEESR_NSO_INSP_7ScaleInELSS_0EEEST_EEEEEENS4_6LayoutINS5_IJSC_SC_SC_EEENS5_IJNSA_ILi0EEESY_SY_EEEEENS5_IJNS4_10UnderscoreES11_S11_EEEEENS4_28SM100_TMA_2SM_LOAD_MULTICASTENS4_14ComposedLayoutINS4_7SwizzleILi3ELi4ELi3EEENS4_18smem_ptr_flag_bitsILi8EEENSW_INS5_IJNSA_ILi8EEESG_EEENS5_IJSG_SC_EEEEEEEvNS4_8identityENS4_18SM100_TMA_2SM_LOADES1E_vS1F_EENS_8epilogue10collective18CollectiveEpilogueINS1I_23Sm100TmaWarpSpecializedILi2ELi2ELi64ELb0ELb0EEEJNS5_IJSG_SG_SG_EEENS5_IJNSW_ISG_SC_EENSW_INSA_ILi64EEESC_EEEEESI_SJ_SI_SJ_NS1I_6fusion15FusionCallbacksIS1M_NS1S_17LinearCombinationISI_fSI_fLNS_15FloatRoundStyleE2EEES1N_S1R_JEEENS4_5SM1004TMEM4LOAD26SM100_TMEM_LOAD_32dp32b64xENS4_13SM90_TMA_LOADENS15_INS16_ILi2ELi4ELi3EEES19_NSW_INS5_IJS1A_S1P_EEENS5_IJS1P_SC_EEEEEEENS4_39AutoVectorizingCopyWithAssumedAlignmentILi128EEENS4_14SM90_TMA_STOREES27_S29_S29_EEEvvEEEEvNT_6ParamsE,"",@"SHT_CUDA_INFO"
	.sectionflags	@""
	.align	4


	//----- nvinfo : EIATTR_CUDA_API_VERSION
	.align		4
        /*0000*/ 	.byte	0x04, 0x37
        /*0002*/ 	.short	(.L_31 - .L_30)
.L_30:
        /*0004*/ 	.word	0x00000082


	//----- nvinfo : EIATTR_KPARAM_INFO
	.align		4
.L_31:
        /*0008*/ 	.byte	0x04, 0x17
        /*000a*/ 	.short	(.L_33 - .L_32)
.L_32:
        /*000c*/ 	.word	0x00000000
        /*0010*/ 	.short	0x0000
        /*0012*/ 	.short	0x0000
        /*0014*/ 	.byte	0x00, 0xf0, 0x01, 0x20


	//----- nvinfo : EIATTR_AT_ENTRY_FRAGMENTS
	.align		4
.L_33:
        /*0018*/ 	.byte	0x04, 0x4f
        /*001a*/ 	.short	(.L_35 - .L_34)


	//   ....[0]....
.L_34:
        /*001c*/ 	.word	0x00000007


	//----- nvinfo : EIATTR_RESERVED_SMEM_USED
	.align		4
.L_35:
        /*0020*/ 	.byte	0x01, 0x41
	.zero		2


	//----- nvinfo : EIATTR_SPARSE_MMA_MASK
	.align		4
        /*0024*/ 	.byte	0x03, 0x50
        /*0026*/ 	.short	0x0000


	//----- nvinfo : EIATTR_TCGEN05_2CTA_USED
	.align		4
        /*0028*/ 	.byte	0x01, 0x52
	.zero		2


	//----- nvinfo : EIATTR_MAXREG_COUNT
	.align		4
        /*002c*/ 	.byte	0x03, 0x1b
        /*002e*/ 	.short	0x00ff


	//----- nvinfo : EIATTR_NUM_BARRIERS
	.align		4
        /*0030*/ 	.byte	0x02, 0x4c
        /*0032*/ 	.byte	0x07
	.zero		1


	//----- nvinfo : EIATTR_EXTERNS
	.align		4
        /*0034*/ 	.byte	0x04, 0x0f
        /*0036*/ 	.short	(.L_37 - .L_36)


	//   ....[0]....
	.align		4
.L_36:
        /*0038*/ 	.word	index@(__assertfail)


	//----- nvinfo : EIATTR_MERCURY_ISA_VERSION
	.align		4
.L_37:
        /*003c*/ 	.byte	0x03, 0x5f
        /*003e*/ 	.short	0x0101


	//----- nvinfo : EIATTR_INT_WARP_WIDE_INSTR_OFFSETS
	.align		4
        /*0040*/ 	.byte	0x04, 0x31
        /*0042*/ 	.short	(.L_39 - .L_38)


	//   ....[0]....
.L_38:
        /*0044*/ 	.word	0x00000d50


	//   ....[1]....
        /*0048*/ 	.word	0x00000df0


	//   ....[2]....
        /*004c*/ 	.word	0x000042d0


	//   ....[3]....
        /*0050*/ 	.word	0x000042f0


	//   ....[4]....
        /*0054*/ 	.word	0x00004320


	//   ....[5]....
        /*0058*/ 	.word	0x00004e50


	//   ....[6]....
        /*005c*/ 	.word	0x00004ec0


	//   ....[7]....
        /*0060*/ 	.word	0x00004f90


	//   ....[8]....
        /*0064*/ 	.word	0x00005040


	//----- nvinfo : EIATTR_COOP_GROUP_MASK_REGIDS
	.align		4
.L_39:
        /*0068*/ 	.byte	0x04, 0x29
        /*006a*/ 	.short	(.L_41 - .L_40)


	//   ....[0]....
.L_40:
        /*006c*/ 	.word	0xffffffff


	//   ....[1]....
        /*0070*/ 	.word	0xffffffff


	//   ....[2]....
        /*0074*/ 	.word	0xffffffff


	//   ....[3]....
        /*0078*/ 	.word	0xffffffff


	//   ....[4]....
        /*007c*/ 	.word	0xffffffff


	//   ....[5]....
        /*0080*/ 	.word	0xffffffff


	//   ....[6]....
        /*0084*/ 	.word	0xffffffff


	//   ....[7]....
        /*0088*/ 	.word	0xffffffff


	//   ....[8]....
        /*008c*/ 	.word	0xffffffff


	//   ....[9]....
        /*0090*/ 	.word	0xffffffff


	//   ....[10]....
        /*0094*/ 	.word	0xffffffff


	//   ....[11]....
        /*0098*/ 	.word	0xffffffff


	//   ....[12]....
        /*009c*/ 	.word	0xffffffff


	//   ....[13]....
        /*00a0*/ 	.word	0xffffffff


	//----- nvinfo : EIATTR_COOP_GROUP_INSTR_OFFSETS
	.align		4
.L_41:
        /*00a4*/ 	.byte	0x04, 0x28
        /*00a6*/ 	.short	(.L_43 - .L_42)


	//   ....[0]....
.L_42:
        /*00a8*/ 	.word	0x000000b0


	//   ....[1]....
        /*00ac*/ 	.word	0x00000520


	//   ....[2]....
        /*00b0*/ 	.word	0x00000700


	//   ....[3]....
        /*00b4*/ 	.word	0x00000850


	//   ....[4]....
        /*00b8*/ 	.word	0x00000940


	//   ....[5]....
        /*00bc*/ 	.word	0x00000aa0


	//   ....[6]....
        /*00c0*/ 	.word	0x00000c30


	//   ....[7]....
        /*00c4*/ 	.word	0x00000e70


	//   ....[8]....
        /*00c8*/ 	.word	0x00002180


	//   ....[9]....
        /*00cc*/ 	.word	0x000030b0


	//   ....[10]....
        /*00d0*/ 	.word	0x00003580


	//   ....[11]....
        /*00d4*/ 	.word	0x000035b0


	//   ....[12]....
        /*00d8*/ 	.word	0x000041d0


	//   ....[13]....
        /*00dc*/ 	.word	0x000043e0


	//----- nvinfo : EIATTR_VRC_CTA_INIT_COUNT
	.align		4
.L_43:
        /*00e0*/ 	.byte	0x02, 0x4a
        /*00e2*/ 	.byte	0x80
	.zero		1


	//----- nvinfo : EIATTR_SYSCALL_OFFSETS
	.align		4
        /*00e4*/ 	.byte	0x04, 0x46
        /*00e6*/ 	.short	(.L_45 - .L_44)


	//   ....[0]....
.L_44:
        /*00e8*/ 	.word	0x00005c30


	//   ....[1]....
        /*00ec*/ 	.word	0x00005d70


	//   ....[2]....
        /*00f0*/ 	.word	0x00006600


	//   ....[3]....
        /*00f4*/ 	.word	0x00007c10


	//----- nvinfo : EIATTR_MBARRIER_INSTR_OFFSETS
	.align		4
.L_45:
        /*00f8*/ 	.byte	0x04, 0x39
        /*00fa*/ 	.short	(.L_47 - .L_46)


	//   ....[0]....
.L_46:
        /*00fc*/ 	.word	0x00000650
        /*0100*/ 	.word	0x000000ff
        /*0104*/ 	.word	0x00000000
        /*0108*/ 	.short	0x0100
        /*010a*/ 	.byte	0x04
	.zero		1


	//   ....[1]....
        /*010c*/ 	.word	0x00000660
        /*0110*/ 	.word	0x000000ff
        /*0114*/ 	.word	0x00000028
        /*0118*/ 	.short	0x0100
        /*011a*/ 	.byte	0x04
	.zero		1


	//   ....[2]....
        /*011c*/ 	.word	0x00000670
        /*0120*/ 	.word	0x000000ff
        /*0124*/ 	.word	0x00000008
        /*0128*/ 	.short	0x0100
        /*012a*/ 	.byte	0x04
	.zero		1


	//   ....[3]....
        /*012c*/ 	.word	0x00000680
        /*0130*/ 	.word	0x000000ff
        /*0134*/ 	.word	0x00000030
        /*0138*/ 	.short	0x0100
        /*013a*/ 	.byte	0x04
	.zero		1


	//   ....[4]....
        /*013c*/ 	.word	0x00000690
        /*0140*/ 	.word	0x000000ff
        /*0144*/ 	.word	0x00000010
        /*0148*/ 	.short	0x0100
        /*014a*/ 	.byte	0x04
	.zero		1


	//   ....[5]....
        /*014c*/ 	.word	0x000006a0
        /*0150*/ 	.word	0x000000ff
        /*0154*/ 	.word	0x00000038
        /*0158*/ 	.short	0x0100
        /*015a*/ 	.byte	0x04
	.zero		1


	//   ....[6]....
        /*015c*/ 	.word	0x000006b0
        /*0160*/ 	.word	0x000000ff
        /*0164*/ 	.word	0x00000018
        /*0168*/ 	.short	0x0100
        /*016a*/ 	.byte	0x04
	.zero		1


	//   ....[7]....
        /*016c*/ 	.word	0x000006c0
        /*0170*/ 	.word	0x000000ff
        /*0174*/ 	.word	0x00000040
        /*0178*/ 	.short	0x0100
        /*017a*/ 	.byte	0x04
	.zero		1


	//   ....[8]....
        /*017c*/ 	.word	0x000006d0
        /*0180*/ 	.word	0x000000ff
        /*0184*/ 	.word	0x00000020
        /*0188*/ 	.short	0x0100
        /*018a*/ 	.byte	0x04
	.zero		1


	//   ....[9]....
        /*018c*/ 	.word	0x000006e0
        /*0190*/ 	.word	0x000000ff
        /*0194*/ 	.word	0x00000048
        /*0198*/ 	.short	0x0100
        /*019a*/ 	.byte	0x04
	.zero		1


	//   ....[10]....
        /*019c*/ 	.word	0x00000800
        /*01a0*/ 	.word	0x000000ff
        /*01a4*/ 	.word	0x00000050
        /*01a8*/ 	.short	0x0100
        /*01aa*/ 	.byte	0x04
	.zero		1


	//   ....[11]....
        /*01ac*/ 	.word	0x00000810
        /*01b0*/ 	.word	0x000000ff
        /*01b4*/ 	.word	0x00000060
        /*01b8*/ 	.short	0x0100
        /*01ba*/ 	.byte	0x04
	.zero		1


	//   ....[12]....
        /*01bc*/ 	.word	0x00000820
        /*01c0*/ 	.word	0x000000ff
        /*01c4*/ 	.word	0x00000058
        /*01c8*/ 	.short	0x0100
        /*01ca*/ 	.byte	0x04
	.zero		1


	//   ....[13]....
        /*01cc*/ 	.word	0x00000830
        /*01d0*/ 	.word	0x000000ff
        /*01d4*/ 	.word	0x00000068
        /*01d8*/ 	.short	0x0100
        /*01da*/ 	.byte	0x04
	.zero		1


	//   ....[14]....
        /*01dc*/ 	.word	0x00000910
        /*01e0*/ 	.word	0x000000ff
        /*01e4*/ 	.word	0x00000070
        /*01e8*/ 	.short	0x0100
        /*01ea*/ 	.byte	0x06
	.zero		1


	//   ....[15]....
        /*01ec*/ 	.word	0x00000920
        /*01f0*/ 	.word	0x000000ff
        /*01f4*/ 	.word	0x00000078
        /*01f8*/ 	.short	0x0100
        /*01fa*/ 	.byte	0x06
	.zero		1


	//   ....[16]....
        /*01fc*/ 	.word	0x00000a50
        /*0200*/ 	.word	0x000000ff
        /*0204*/ 	.word	0x00000080
        /*0208*/ 	.short	0x0100
        /*020a*/ 	.byte	0x06
	.zero		1


	//   ....[17]....
        /*020c*/ 	.word	0x00000a60
        /*0210*/ 	.word	0x000000ff
        /*0214*/ 	.word	0x00000090
        /*0218*/ 	.short	0x0100
        /*021a*/ 	.byte	0x06
	.zero		1


	//   ....[18]....
        /*021c*/ 	.word	0x00000a70
        /*0220*/ 	.word	0x000000ff
        /*0224*/ 	.word	0x00000088
        /*0228*/ 	.short	0x0100
        /*022a*/ 	.byte	0x06
	.zero		1


	//   ....[19]....
        /*022c*/ 	.word	0x00000a80
        /*0230*/ 	.word	0x000000ff
        /*0234*/ 	.word	0x00000098
        /*0238*/ 	.short	0x0100
        /*023a*/ 	.byte	0x06
	.zero		1


	//   ....[20]....
        /*023c*/ 	.word	0x00000ba0
        /*0240*/ 	.word	0x000000ff
        /*0244*/ 	.word	0x000000a0
        /*0248*/ 	.short	0x0100
        /*024a*/ 	.byte	0x04
	.zero		1


	//   ....[21]....
        /*024c*/ 	.word	0x00000bb0
        /*0250*/ 	.word	0x000000ff
        /*0254*/ 	.word	0x000000c0
        /*0258*/ 	.short	0x0100
        /*025a*/ 	.byte	0x04
	.zero		1


	//   ....[22]....
        /*025c*/ 	.word	0x00000bc0
        /*0260*/ 	.word	0x000000ff
        /*0264*/ 	.word	0x000000a8
        /*0268*/ 	.short	0x0100
        /*026a*/ 	.byte	0x04
	.zero		1


	//   ....[23]....
        /*026c*/ 	.word	0x00000bd0
        /*0270*/ 	.word	0x000000ff
        /*0274*/ 	.word	0x000000c8
        /*0278*/ 	.short	0x0100
        /*027a*/ 	.byte	0x04
	.zero		1


	//   ....[24]....
        /*027c*/ 	.word	0x00000be0
        /*0280*/ 	.word	0x000000ff
        /*0284*/ 	.word	0x000000b0
        /*0288*/ 	.short	0x0100
        /*028a*/ 	.byte	0x04
	.zero		1


	//   ....[25]....
        /*028c*/ 	.word	0x00000bf0
        /*0290*/ 	.word	0x000000ff
        /*0294*/ 	.word	0x000000d0
        /*0298*/ 	.short	0x0100
        /*029a*/ 	.byte	0x04
	.zero		1


	//   ....[26]....
        /*029c*/ 	.word	0x00000c00
        /*02a0*/ 	.word	0x000000ff
        /*02a4*/ 	.word	0x000000b8
        /*02a8*/ 	.short	0x0100
        /*02aa*/ 	.byte	0x04
	.zero		1


	//   ....[27]....
        /*02ac*/ 	.word	0x00000c10
        /*02b0*/ 	.word	0x000000ff
        /*02b4*/ 	.word	0x000000d8
        /*02b8*/ 	.short	0x0100
        /*02ba*/ 	.byte	0x04
	.zero		1


	//   ....[28]....
        /*02bc*/ 	.word	0x00000d00
        /*02c0*/ 	.word	0x000000ff
        /*02c4*/ 	.word	0x000000e0
        /*02c8*/ 	.short	0x0100
        /*02ca*/ 	.byte	0x04
	.zero		1


	//   ....[29]....
        /*02cc*/ 	.word	0x00000d10
        /*02d0*/ 	.word	0x000000ff
        /*02d4*/ 	.word	0x000000f0
        /*02d8*/ 	.short	0x0100
        /*02da*/ 	.byte	0x04
	.zero		1


	//   ....[30]....
        /*02dc*/ 	.word	0x00000d20
        /*02e0*/ 	.word	0x000000ff
        /*02e4*/ 	.word	0x000000e8
        /*02e8*/ 	.short	0x0100
        /*02ea*/ 	.byte	0x04
	.zero		1


	//   ....[31]....
        /*02ec*/ 	.word	0x00000d30
        /*02f0*/ 	.word	0x000000ff
        /*02f4*/ 	.word	0x000000f8
        /*02f8*/ 	.short	0x0100
        /*02fa*/ 	.byte	0x04
	.zero		1


	//   ....[32]....
        /*02fc*/ 	.word	0x00000e30
        /*0300*/ 	.word	0x000000ff
        /*0304*/ 	.word	0x00000100
        /*0308*/ 	.short	0x0100
        /*030a*/ 	.byte	0x06
	.zero		1


	//   ....[33]....
        /*030c*/ 	.word	0x000019d0
        /*0310*/ 	.word	0x00000000
        /*0314*/ 	.word	0x000000f0
        /*0318*/ 	.short	0x010a
        /*031a*/ 	.byte	0xff
	.zero		1


	//   ....[34]....
        /*031c*/ 	.word	0x000019f0
        /*0320*/ 	.word	0x00000000
        /*0324*/ 	.word	0x000000e0
        /*0328*/ 	.short	0x0101
        /*032a*/ 	.byte	0xff
	.zero		1


	//   ....[35]....
        /*032c*/ 	.word	0x00001aa0
        /*0330*/ 	.word	0x000000ff
        /*0334*/ 	.word	0x00000028
        /*0338*/ 	.short	0x010a
        /*033a*/ 	.byte	0x04
	.zero		1


	//   ....[36]....
        /*033c*/ 	.word	0x00001b70
        /*0340*/ 	.word	0x000000ff
        /*0344*/ 	.word	0x00000028
        /*0348*/ 	.short	0x010a
        /*034a*/ 	.byte	0x21
	.zero		1


	//   ....[37]....
        /*034c*/ 	.word	0x00001d20
        /*0350*/ 	.word	0x000000ff
        /*0354*/ 	.word	0x00000028
        /*0358*/ 	.short	0x010a
        /*035a*/ 	.byte	0x05
	.zero		1


	//   ....[38]....
        /*035c*/ 	.word	0x00001e30
        /*0360*/ 	.word	0x000000ff
        /*0364*/ 	.word	0x00000078
        /*0368*/ 	.short	0x0101
        /*036a*/ 	.byte	0x0d
	.zero		1


	//   ....[39]....
        /*036c*/ 	.word	0x00001e50
        /*0370*/ 	.word	0x000000ff
        /*0374*/ 	.word	0x00000028
        /*0378*/ 	.short	0x010a
        /*037a*/ 	.byte	0x04
	.zero		1


	//   ....[40]....
        /*037c*/ 	.word	0x00001ed0
        /*0380*/ 	.word	0x000000ff
        /*0384*/ 	.word	0x00000028
        /*0388*/ 	.short	0x010a
        /*038a*/ 	.byte	0x11
	.zero		1


	//   ....[41]....
        /*038c*/ 	.word	0x00002070
        /*0390*/ 	.word	0x000000ff
        /*0394*/ 	.word	0x00000028
        /*0398*/ 	.short	0x010a
        /*039a*/ 	.byte	0x05
	.zero		1


	//   ....[42]....
        /*039c*/ 	.word	0x000021b0
        /*03a0*/ 	.word	0x00000003
        /*03a4*/ 	.word	0x00000080
        /*03a8*/ 	.short	0x010a
        /*03aa*/ 	.byte	0xff
	.zero		1


	//   ....[43]....
        /*03ac*/ 	.word	0x00002300
        /*03b0*/ 	.word	0x00000000
        /*03b4*/ 	.word	0x00000000
        /*03b8*/ 	.short	0x0101
        /*03ba*/ 	.byte	0xff
	.zero		1


	//   ....[44]....
        /*03bc*/ 	.word	0x000028a0
        /*03c0*/ 	.word	0x000000ff
        /*03c4*/ 	.word	0x00000000
        /*03c8*/ 	.short	0x010a
        /*03ca*/ 	.byte	0x04
	.zero		1


	//   ....[45]....
        /*03cc*/ 	.word	0x00002930
        /*03d0*/ 	.word	0x000000ff
        /*03d4*/ 	.word	0x00000000
        /*03d8*/ 	.short	0x010a
        /*03da*/ 	.byte	0x05
	.zero		1


	//   ....[46]....
        /*03dc*/ 	.word	0x000029c0
        /*03e0*/ 	.word	0x000000ff
        /*03e4*/ 	.word	0x00000000
        /*03e8*/ 	.short	0x010a
        /*03ea*/ 	.byte	0x05
	.zero		1


	//   ....[47]....
        /*03ec*/ 	.word	0x00002a50
        /*03f0*/ 	.word	0x000000ff
        /*03f4*/ 	.word	0x00000000
        /*03f8*/ 	.short	0x010a
        /*03fa*/ 	.byte	0x05
	.zero		1


	//   ....[48]....
        /*03fc*/ 	.word	0x00002af0
        /*0400*/ 	.word	0x00000000
        /*0404*/ 	.word	0x00000000
        /*0408*/ 	.short	0x010a
        /*040a*/ 	.byte	0xff
	.zero		1


	//   ....[49]....
        /*040c*/ 	.word	0x00002c10
        /*0410*/ 	.word	0x00000002
        /*0414*/ 	.word	0x000000e0
        /*0418*/ 	.short	0x010a
        /*041a*/ 	.byte	0xff
	.zero		1


	//   ....[50]....
        /*041c*/ 	.word	0x00002c70
        /*0420*/ 	.word	0x00000004
        /*0424*/ 	.word	0x00000000
        /*0428*/ 	.short	0x0101
        /*042a*/ 	.byte	0xff
	.zero		1


	//   ....[51]....
        /*042c*/ 	.word	0x00002c90
        /*0430*/ 	.word	0x000000ff
        /*0434*/ 	.word	0x00000090
        /*0438*/ 	.short	0x010a
        /*043a*/ 	.byte	0x04
	.zero		1


	//   ....[52]....
        /*043c*/ 	.word	0x00002db0
        /*0440*/ 	.word	0x00000002
        /*0444*/ 	.word	0x00000080
        /*0448*/ 	.short	0x010a
        /*044a*/ 	.byte	0xff
	.zero		1


	//   ....[53]....
        /*044c*/ 	.word	0x00002ec0
        /*0450*/ 	.word	0x00000002
        /*0454*/ 	.word	0x00000000
        /*0458*/ 	.short	0x0101
        /*045a*/ 	.byte	0xff
	.zero		1


	//   ....[54]....
        /*045c*/ 	.word	0x00002f50
        /*0460*/ 	.word	0x000000ff
        /*0464*/ 	.word	0x00000090
        /*0468*/ 	.short	0x0106
        /*046a*/ 	.byte	0x04
	.zero		1


	//   ....[55]....
        /*046c*/ 	.word	0x00002f70
        /*0470*/ 	.word	0x000000ff
        /*0474*/ 	.word	0x00000090
        /*0478*/ 	.short	0x010a
        /*047a*/ 	.byte	0x04
	.zero		1


	//   ....[56]....
        /*047c*/ 	.word	0x00003000
        /*0480*/ 	.word	0x000000ff
        /*0484*/ 	.word	0x00000090
        /*0488*/ 	.short	0x0106
        /*048a*/ 	.byte	0x07
	.zero		1


	//   ....[57]....
        /*048c*/ 	.word	0x00003040
        /*0490*/ 	.word	0x00000000
        /*0494*/ 	.word	0x00000090
        /*0498*/ 	.short	0x010a
        /*049a*/ 	.byte	0xff
	.zero		1


	//   ....[58]....
        /*049c*/ 	.word	0x00003280
        /*04a0*/ 	.word	0x000000ff
        /*04a4*/ 	.word	0x00000008
        /*04a8*/ 	.short	0x010a
        /*04aa*/ 	.byte	0x05
	.zero		1


	//   ....[59]....
        /*04ac*/ 	.word	0x000032a0
        /*04b0*/ 	.word	0x000000ff
        /*04b4*/ 	.word	0x00000008
        /*04b8*/ 	.short	0x010a
        /*04ba*/ 	.byte	0x05
	.zero		1


	//   ....[60]....
        /*04bc*/ 	.word	0x00003430
        /*04c0*/ 	.word	0x000000ff
        /*04c4*/ 	.word	0x00000008
        /*04c8*/ 	.short	0x010a
        /*04ca*/ 	.byte	0x05
	.zero		1


	//   ....[61]....
        /*04cc*/ 	.word	0x00003450
        /*04d0*/ 	.word	0x000000ff
        /*04d4*/ 	.word	0x00000008
        /*04d8*/ 	.short	0x010a
        /*04da*/ 	.byte	0x05
	.zero		1


	//   ....[62]....
        /*04dc*/ 	.word	0x00003510
        /*04e0*/ 	.word	0x000000ff
        /*04e4*/ 	.word	0x00000000
        /*04e8*/ 	.short	0x0101
        /*04ea*/ 	.byte	0x04
	.zero		1


	//   ....[63]....
        /*04ec*/ 	.word	0x00003850
        /*04f0*/ 	.word	0x00000000
        /*04f4*/ 	.word	0x00000080
        /*04f8*/ 	.short	0x010a
        /*04fa*/ 	.byte	0xff
	.zero		1


	//   ....[64]....
        /*04fc*/ 	.word	0x00003910
        /*0500*/ 	.word	0x00000000
        /*0504*/ 	.word	0x00000000
        /*0508*/ 	.short	0x0101
        /*050a*/ 	.byte	0xff
	.zero		1


	//   ....[65]....
        /*050c*/ 	.word	0x000039d0
        /*0510*/ 	.word	0x000000ff
        /*0514*/ 	.word	0x00000000
        /*0518*/ 	.short	0x010a
        /*051a*/ 	.byte	0x04
	.zero		1


	//   ....[66]....
        /*051c*/ 	.word	0x000039e0
        /*0520*/ 	.word	0x000000ff
        /*0524*/ 	.word	0x000000c0
        /*0528*/ 	.short	0x010a
        /*052a*/ 	.byte	0x1f
	.zero		1


	//   ....[67]....
        /*052c*/ 	.word	0x00003a90
        /*0530*/ 	.word	0x000000ff
        /*0534*/ 	.word	0x00000000
        /*0538*/ 	.short	0x010a
        /*053a*/ 	.byte	0x05
	.zero		1


	//   ....[68]....
        /*053c*/ 	.word	0x00003bc0
        /*0540*/ 	.word	0x000000ff
        /*0544*/ 	.word	0x00000000
        /*0548*/ 	.short	0x010a
        /*054a*/ 	.byte	0x04
	.zero		1


	//   ....[69]....
        /*054c*/ 	.word	0x00003ec0
        /*0550*/ 	.word	0x000000ff
        /*0554*/ 	.word	0x00000000
        /*0558*/ 	.short	0x010a
        /*055a*/ 	.byte	0x04
	.zero		1


	//   ....[70]....
        /*055c*/ 	.word	0x00003f50
        /*0560*/ 	.word	0x000000ff
        /*0564*/ 	.word	0x00000000
        /*0568*/ 	.short	0x010a
        /*056a*/ 	.byte	0x05
	.zero		1


	//   ....[71]....
        /*056c*/ 	.word	0x00003fe0
        /*0570*/ 	.word	0x000000ff
        /*0574*/ 	.word	0x00000000
        /*0578*/ 	.short	0x010a
        /*057a*/ 	.byte	0x05
	.zero		1


	//   ....[72]....
        /*057c*/ 	.word	0x00004080
        /*0580*/ 	.word	0x00000000
        /*0584*/ 	.word	0x00000000
        /*0588*/ 	.short	0x010a
        /*058a*/ 	.byte	0xff
	.zero		1


	//   ....[73]....
        /*058c*/ 	.word	0x000040c0
        /*0590*/ 	.word	0x00000000
        /*0594*/ 	.word	0x00000000
        /*0598*/ 	.short	0x010a
        /*059a*/ 	.byte	0xff
	.zero		1


	//   ....[74]....
        /*059c*/ 	.word	0x00004130
        /*05a0*/ 	.word	0x000000ff
        /*05a4*/ 	.word	0x00000000
        /*05a8*/ 	.short	0x0101
        /*05aa*/ 	.byte	0x04
	.zero		1


	//   ....[75]....
        /*05ac*/ 	.word	0x00004170
        /*05b0*/ 	.word	0x000000ff
        /*05b4*/ 	.word	0x00000100
        /*05b8*/ 	.short	0x010a
        /*05ba*/ 	.byte	0x1a
	.zero		1


	//   ....[76]....
        /*05bc*/ 	.word	0x000041c0
        /*05c0*/ 	.word	0x000000ff
        /*05c4*/ 	.word	0x00000000
        /*05c8*/ 	.short	0x0101
        /*05ca*/ 	.byte	0x04
	.zero		1


	//   ....[77]....
        /*05cc*/ 	.word	0x00004650
        /*05d0*/ 	.word	0x0000000c
        /*05d4*/ 	.word	0x00000080
        /*05d8*/ 	.short	0x010a
        /*05da*/ 	.byte	0xff
	.zero		1


	//   ....[78]....
        /*05dc*/ 	.word	0x000047c0
        /*05e0*/ 	.word	0x00000000
        /*05e4*/ 	.word	0x00000000
        /*05e8*/ 	.short	0x0101
        /*05ea*/ 	.byte	0xff
	.zero		1


	//   ....[79]....
        /*05ec*/ 	.word	0x00004c50
        /*05f0*/ 	.word	0x000000ff
        /*05f4*/ 	.word	0x00000078
        /*05f8*/ 	.short	0x010a
        /*05fa*/ 	.byte	0x15
	.zero		1


	//   ....[80]....
        /*05fc*/ 	.word	0x00004dd0
        /*0600*/ 	.word	0x000000ff
        /*0604*/ 	.word	0x00000060
        /*0608*/ 	.short	0x010a
        /*060a*/ 	.byte	0x15
	.zero		1


	//   ....[81]....
        /*060c*/ 	.word	0x00004f40
        /*0610*/ 	.word	0x000000ff
        /*0614*/ 	.word	0x00000050
        /*0618*/ 	.short	0x010b
        /*061a*/ 	.byte	0x15
	.zero		1


	//   ....[82]....
        /*061c*/ 	.word	0x00004f50
        /*0620*/ 	.word	0x000000ff
        /*0624*/ 	.word	0x00000000
        /*0628*/ 	.short	0x0101
        /*062a*/ 	.byte	0x22
	.zero		1


	//   ....[83]....
        /*062c*/ 	.word	0x00004f60
        /*0630*/ 	.word	0x000000ff
        /*0634*/ 	.word	0x00000068
        /*0638*/ 	.short	0x010a
        /*063a*/ 	.byte	0x15
	.zero		1


	//   ....[84]....
        /*063c*/ 	.word	0x00005140
        /*0640*/ 	.word	0x000000ff
        /*0644*/ 	.word	0x00000058
        /*0648*/ 	.short	0x010b
        /*064a*/ 	.byte	0x15
	.zero		1


	//   ....[85]....
        /*064c*/ 	.word	0x00005150
        /*0650*/ 	.word	0x000000ff
        /*0654*/ 	.word	0x00000000
        /*0658*/ 	.short	0x0101
        /*065a*/ 	.byte	0x21
	.zero		1


	//   ....[86]....
        /*065c*/ 	.word	0x00005180
        /*0660*/ 	.word	0x000000ff
        /*0664*/ 	.word	0x00000060
        /*0668*/ 	.short	0x010a
        /*066a*/ 	.byte	0x15
	.zero		1


	//   ....[87]....
        /*066c*/ 	.word	0x000051c0
        /*0670*/ 	.word	0x00000000
        /*0674*/ 	.word	0x00000068
        /*0678*/ 	.short	0x010a
        /*067a*/ 	.byte	0xff
	.zero		1


	//   ....[88]....
        /*067c*/ 	.word	0x000054d0
        /*0680*/ 	.word	0x00000003
        /*0684*/ 	.word	0x00000080
        /*0688*/ 	.short	0x010a
        /*068a*/ 	.byte	0xff
	.zero		1


	//   ....[89]....
        /*068c*/ 	.word	0x00005650
        /*0690*/ 	.word	0x00000000
        /*0694*/ 	.word	0x00000000
        /*0698*/ 	.short	0x0101
        /*069a*/ 	.byte	0xff
	.zero		1


	//   ....[90]....
        /*069c*/ 	.word	0x000061a0
        /*06a0*/ 	.word	0x00000003
        /*06a4*/ 	.word	0x00000050
        /*06a8*/ 	.short	0x010a
        /*06aa*/ 	.byte	0xff
	.zero		1


	//   ....[91]....
        /*06ac*/ 	.word	0x000061e0
        /*06b0*/ 	.word	0x000000a1
        /*06b4*/ 	.word	0x000000a0
        /*06b8*/ 	.short	0x010a
        /*06ba*/ 	.byte	0xff
	.zero		1


	//   ....[92]....
        /*06bc*/ 	.word	0x00006320
        /*06c0*/ 	.word	0x00000003
        /*06c4*/ 	.word	0x00000050
        /*06c8*/ 	.short	0x010a
        /*06ca*/ 	.byte	0xff
	.zero		1


	//   ....[93]....
        /*06cc*/ 	.word	0x00006450
        /*06d0*/ 	.word	0x00000000
        /*06d4*/ 	.word	0x00000000
        /*06d8*/ 	.short	0x0101
        /*06da*/ 	.byte	0xff
	.zero		1


	//   ....[94]....
        /*06dc*/ 	.word	0x000064d0
        /*06e0*/ 	.word	0x000000a1
        /*06e4*/ 	.word	0x000000a0
        /*06e8*/ 	.short	0x010a
        /*06ea*/ 	.byte	0xff
	.zero		1


	//   ....[95]....
        /*06ec*/ 	.word	0x00007880
        /*06f0*/ 	.word	0x000000c5
        /*06f4*/ 	.word	0x00000050
        /*06f8*/ 	.short	0x010a
        /*06fa*/ 	.byte	0xff
	.zero		1


	//   ....[96]....
        /*06fc*/ 	.word	0x00007960
        /*0700*/ 	.word	0x000000c5
        /*0704*/ 	.word	0x00000050
        /*0708*/ 	.short	0x010a
        /*070a*/ 	.byte	0xff
	.zero		1


	//   ....[97]....
        /*070c*/ 	.word	0x00007a90
        /*0710*/ 	.word	0x00000000
        /*0714*/ 	.word	0x00000000
        /*0718*/ 	.short	0x0101
        /*071a*/ 	.byte	0xff
	.zero		1


	//   ....[98]....
        /*071c*/ 	.word	0x00007ec0
        /*0720*/ 	.word	0x000000a1
        /*0724*/ 	.word	0x00000000
        /*0728*/ 	.short	0x0101
        /*072a*/ 	.byte	0xff
	.zero		1


	//   ....[99]....
        /*072c*/ 	.word	0x00008f20
        /*0730*/ 	.word	0x00000000
        /*0734*/ 	.word	0x000000f0
        /*0738*/ 	.short	0x010a
        /*073a*/ 	.byte	0xff
	.zero		1


	//   ....[100]....
        /*073c*/ 	.word	0x00008f80
        /*0740*/ 	.word	0x00000000
        /*0744*/ 	.word	0x00000028
        /*0748*/ 	.short	0x010a
        /*074a*/ 	.byte	0xff
	.zero		1


	//   ....[101]....
        /*074c*/ 	.word	0x00008fe0
        /*0750*/ 	.word	0x00000000
        /*0754*/ 	.word	0x00000028
        /*0758*/ 	.short	0x010a
        /*075a*/ 	.byte	0xff
	.zero		1


	//   ....[102]....
        /*075c*/ 	.word	0x00009030
        /*0760*/ 	.word	0x00000003
        /*0764*/ 	.word	0x00000080
        /*0768*/ 	.short	0x010a
        /*076a*/ 	.byte	0xff
	.zero		1


	//   ....[103]....
        /*076c*/ 	.word	0x00009090
        /*0770*/ 	.word	0x00000000
        /*0774*/ 	.word	0x00000000
        /*0778*/ 	.short	0x010a
        /*077a*/ 	.byte	0xff
	.zero		1


	//   ....[104]....
        /*077c*/ 	.word	0x000090f0
        /*0780*/ 	.word	0x00000000
        /*0784*/ 	.word	0x00000000
        /*0788*/ 	.short	0x010a
        /*078a*/ 	.byte	0xff
	.zero		1


	//   ....[105]....
        /*078c*/ 	.word	0x00009150
        /*0790*/ 	.word	0x00000000
        /*0794*/ 	.word	0x00000000
        /*0798*/ 	.short	0x010a
        /*079a*/ 	.byte	0xff
	.zero		1


	//   ....[106]....
        /*079c*/ 	.word	0x000091b0
        /*07a0*/ 	.word	0x00000000
        /*07a4*/ 	.word	0x00000000
        /*07a8*/ 	.short	0x010a
        /*07aa*/ 	.byte	0xff
	.zero		1


	//   ....[107]....
        /*07ac*/ 	.word	0x00009200
        /*07b0*/ 	.word	0x00000002
        /*07b4*/ 	.word	0x000000e0
        /*07b8*/ 	.short	0x010a
        /*07ba*/ 	.byte	0xff
	.zero		1


	//   ....[108]....
        /*07bc*/ 	.word	0x00009260
        /*07c0*/ 	.word	0x00000002
        /*07c4*/ 	.word	0x00000090
        /*07c8*/ 	.short	0x010a
        /*07ca*/ 	.byte	0xff
	.zero		1


	//   ....[109]....
        /*07cc*/ 	.word	0x000092b0
        /*07d0*/ 	.word	0x00000002
        /*07d4*/ 	.word	0x00000080
        /*07d8*/ 	.short	0x010a
        /*07da*/ 	.byte	0xff
	.zero		1


	//   ....[110]....
        /*07dc*/ 	.word	0x00009310
        /*07e0*/ 	.word	0x00000000
        /*07e4*/ 	.word	0x00000090
        /*07e8*/ 	.short	0x010a
        /*07ea*/ 	.byte	0xff
	.zero		1


	//   ....[111]....
        /*07ec*/ 	.word	0x00009370
        /*07f0*/ 	.word	0x00000000
        /*07f4*/ 	.word	0x00000008
        /*07f8*/ 	.short	0x010a
        /*07fa*/ 	.byte	0xff
	.zero		1


	//   ....[112]....
        /*07fc*/ 	.word	0x00009460
        /*0800*/ 	.word	0x00000000
        /*0804*/ 	.word	0x00000008
        /*0808*/ 	.short	0x010a
        /*080a*/ 	.byte	0xff
	.zero		1


	//   ....[113]....
        /*080c*/ 	.word	0x000094b0
        /*0810*/ 	.word	0x00000000
        /*0814*/ 	.word	0x00000080
        /*0818*/ 	.short	0x010a
        /*081a*/ 	.byte	0xff
	.zero		1


	//   ....[114]....
        /*081c*/ 	.word	0x00009510
        /*0820*/ 	.word	0x00000000
        /*0824*/ 	.word	0x000000c0
        /*0828*/ 	.short	0x010a
        /*082a*/ 	.byte	0xff
	.zero		1


	//   ....[115]....
        /*082c*/ 	.word	0x00009570
        /*0830*/ 	.word	0x00000000
        /*0834*/ 	.word	0x00000000
        /*0838*/ 	.short	0x010a
        /*083a*/ 	.byte	0xff
	.zero		1


	//   ....[116]....
        /*083c*/ 	.word	0x000095d0
        /*0840*/ 	.word	0x00000000
        /*0844*/ 	.word	0x00000000
        /*0848*/ 	.short	0x010a
        /*084a*/ 	.byte	0xff
	.zero		1


	//   ....[117]....
        /*084c*/ 	.word	0x00009630
        /*0850*/ 	.word	0x00000000
        /*0854*/ 	.word	0x00000000
        /*0858*/ 	.short	0x010a
        /*085a*/ 	.byte	0xff
	.zero		1


	//   ....[118]....
        /*085c*/ 	.word	0x00009690
        /*0860*/ 	.word	0x00000000
        /*0864*/ 	.word	0x00000000
        /*0868*/ 	.short	0x010a
        /*086a*/ 	.byte	0xff
	.zero		1


	//   ....[119]....
        /*086c*/ 	.word	0x000096f0
        /*0870*/ 	.word	0x00000000
        /*0874*/ 	.word	0x00000100
        /*0878*/ 	.short	0x010a
        /*087a*/ 	.byte	0xff
	.zero		1


	//   ....[120]....
        /*087c*/ 	.word	0x00009740
        /*0880*/ 	.word	0x0000000c
        /*0884*/ 	.word	0x00000080
        /*0888*/ 	.short	0x010a
        /*088a*/ 	.byte	0xff
	.zero		1


	//   ....[121]....
        /*088c*/ 	.word	0x000097a0
        /*0890*/ 	.word	0x00000000
        /*0894*/ 	.word	0x00000078
        /*0898*/ 	.short	0x010a
        /*089a*/ 	.byte	0xff
	.zero		1


	//   ....[122]....
        /*089c*/ 	.word	0x00009800
        /*08a0*/ 	.word	0x00000000
        /*08a4*/ 	.word	0x00000060
        /*08a8*/ 	.short	0x010a
        /*08aa*/ 	.byte	0xff
	.zero		1


	//   ....[123]....
        /*08ac*/ 	.word	0x00009860
        /*08b0*/ 	.word	0x00000000
        /*08b4*/ 	.word	0x00000068
        /*08b8*/ 	.short	0x010a
        /*08ba*/ 	.byte	0xff
	.zero		1


	//   ....[124]....
        /*08bc*/ 	.word	0x000098c0
        /*08c0*/ 	.word	0x00000000
        /*08c4*/ 	.word	0x00000060
        /*08c8*/ 	.short	0x010a
        /*08ca*/ 	.byte	0xff
	.zero		1


	//   ....[125]....
        /*08cc*/ 	.word	0x00009910
        /*08d0*/ 	.word	0x00000003
        /*08d4*/ 	.word	0x00000080
        /*08d8*/ 	.short	0x010a
        /*08da*/ 	.byte	0xff
	.zero		1


	//   ....[126]....
        /*08dc*/ 	.word	0x00009960
        /*08e0*/ 	.word	0x00000003
        /*08e4*/ 	.word	0x00000050
        /*08e8*/ 	.short	0x010a
        /*08ea*/ 	.byte	0xff
	.zero		1


	//   ....[127]....
        /*08ec*/ 	.word	0x000099b0
        /*08f0*/ 	.word	0x000000a1
        /*08f4*/ 	.word	0x000000a0
        /*08f8*/ 	.short	0x010a
        /*08fa*/ 	.byte	0xff
	.zero		1


	//   ....[128]....
        /*08fc*/ 	.word	0x00009a00
        /*0900*/ 	.word	0x000000c5
        /*0904*/ 	.word	0x00000050
        /*0908*/ 	.short	0x010a
        /*090a*/ 	.byte	0xff
	.zero		1


	//----- nvinfo : EIATTR_NUM_MBARRIERS
	.align		4
.L_47:
        /*090c*/ 	.byte	0x03, 0x38
        /*090e*/ 	.short	0x0021


	//----- nvinfo : EIATTR_EXIT_INSTR_OFFSETS
	.align		4
        /*0910*/ 	.byte	0x04, 0x1c
        /*0912*/ 	.short	(.L_49 - .L_48)


	//   ....[0]....
.L_48:
        /*0914*/ 	.word	0x00002b20


	//   ....[1]....
        /*0918*/ 	.word	0x00003010


	//   ....[2]....
        /*091c*/ 	.word	0x00003070


	//   ....[3]....
        /*0920*/ 	.word	0x000043f0


	//   ....[4]....
        /*0924*/ 	.word	0x000051f0


	//   ....[5]....
        /*0928*/ 	.word	0x00005230


	//   ....[6]....
        /*092c*/ 	.word	0x00008f10


	//----- nvinfo : EIATTR_MAX_THREADS
	.align		4
.L_49:
        /*0930*/ 	.byte	0x04, 0x05
        /*0932*/ 	.short	(.L_51 - .L_50)
.L_50:
        /*0934*/ 	.word	0x00000100
        /*0938*/ 	.word	0x00000001
        /*093c*/ 	.word	0x00000001


	//----- nvinfo : EIATTR_CRS_STACK_SIZE
	.align		4
.L_51:
        /*0940*/ 	.byte	0x04, 0x1e
        /*0942*/ 	.short	(.L_53 - .L_52)
.L_52:
        /*0944*/ 	.word	0x00000000


	//----- nvinfo : EIATTR_CBANK_PARAM_SIZE
	.align		4
.L_53:
        /*0948*/ 	.byte	0x03, 0x19
        /*094a*/ 	.short	0x0800


	//----- nvinfo : EIATTR_PARAM_CBANK
	.align		4
        /*094c*/ 	.byte	0x04, 0x0a
        /*094e*/ 	.short	(.L_55 - .L_54)
	.align		4
.L_54:
        /*0950*/ 	.word	index@(.nv.constant0._ZN7cutlass13device_kernelINS_4gemm6kernel13GemmUniversalIN4cute5tupleIJiiiiEEENS1_10collective13CollectiveMmaINS1_35MainloopSm100TmaUmmaWarpSpecializedILi5ELi2ELi4ENS5_IJNS4_1CILi2EEESB_NSA_ILi1EEEEEEEENS5_IJNSA_ILi256EEENSA_ILi128EEESG_EEENS_12float_e4m3_tENS5_IJlSC_lEEESI_SJ_NS4_8TiledMMAINS4_8MMA_AtomIJNS4_10MMA_TraitsINS4_25SM100_MMA_F8F6F4_2x1SM_SSEJSI_SI_fSF_SG_NS4_17integral_constantINS4_4UMMA5MajorELSQ_0EEESR_NSO_INSP_7ScaleInELSS_0EEEST_EEEEEENS4_6LayoutINS5_IJSC_SC_SC_EEENS5_IJNSA_ILi0EEESY_SY_EEEEENS5_IJNS4_10UnderscoreES11_S11_EEEEENS4_28SM100_TMA_2SM_LOAD_MULTICASTENS4_14ComposedLayoutINS4_7SwizzleILi3ELi4ELi3EEENS4_18smem_ptr_flag_bitsILi8EEENSW_INS5_IJNSA_ILi8EEESG_EEENS5_IJSG_SC_EEEEEEEvNS4_8identityENS4_18SM100_TMA_2SM_LOADES1E_vS1F_EENS_8epilogue10collective18CollectiveEpilogueINS1I_23Sm100TmaWarpSpecializedILi2ELi2ELi64ELb0ELb0EEEJNS5_IJSG_SG_SG_EEENS5_IJNSW_ISG_SC_EENSW_INSA_ILi64EEESC_EEEEESI_SJ_SI_SJ_NS1I_6fusion15FusionCallbacksIS1M_NS1S_17LinearCombinationISI_fSI_fLNS_15FloatRoundStyleE2EEES1N_S1R_JEEENS4_5SM1004TMEM4LOAD26SM100_TMEM_LOAD_32dp32b64xENS4_13SM90_TMA_LOADENS15_INS16_ILi2ELi4ELi3EEES19_NSW_INS5_IJS1A_S1P_EEENS5_IJS1P_SC_EEEEEEENS4_39AutoVectorizingCopyWithAssumedAlignmentILi128EEENS4_14SM90_TMA_STOREES27_S29_S29_EEEvvEEEEvNT_6ParamsE)
        /*0954*/ 	.short	0x0380
        /*0956*/ 	.short	0x0800


	//----- nvinfo : EIATTR_SW_WAR
	.align		4
.L_55:
        /*0958*/ 	.byte	0x04, 0x36
        /*095a*/ 	.short	(.L_57 - .L_56)
.L_56:
        /*095c*/ 	.word	0x00000008
.L_57:


//--------------------- .nv.callgraph             --------------------------
	.section	.nv.callgraph,"",@"SHT_CUDA_CALLGRAPH"
	.align	4
	.sectionentsize	8
	.align		4
        /*0000*/ 	.word	0x00000000
	.align		4
        /*0004*/ 	.word	0xffffffff
	.align		4
        /*0008*/ 	.word	index@(_ZN7cutlass13device_kernelINS_4gemm6kernel13GemmUniversalIN4cute5tupleIJiiiiEEENS1_10collective13CollectiveMmaINS1_35MainloopSm100TmaUmmaWarpSpecializedILi5ELi2ELi4ENS5_IJNS4_1CILi2EEESB_NSA_ILi1EEEEEEEENS5_IJNSA_ILi256EEENSA_ILi128EEESG_EEENS_12float_e4m3_tENS5_IJlSC_lEEESI_SJ_NS4_8TiledMMAINS4_8MMA_AtomIJNS4_10MMA_TraitsINS4_25SM100_MMA_F8F6F4_2x1SM_SSEJSI_SI_fSF_SG_NS4_17integral_constantINS4_4UMMA5MajorELSQ_0EEESR_NSO_INSP_7ScaleInELSS_0EEEST_EEEEEENS4_6LayoutINS5_IJSC_SC_SC_EEENS5_IJNSA_ILi0EEESY_SY_EEEEENS5_IJNS4_10UnderscoreES11_S11_EEEEENS4_28SM100_TMA_2SM_LOAD_MULTICASTENS4_14ComposedLayoutINS4_7SwizzleILi3ELi4ELi3EEENS4_18smem_ptr_flag_bitsILi8EEENSW_INS5_IJNSA_ILi8EEESG_EEENS5_IJSG_SC_EEEEEEEvNS4_8identityENS4_18SM100_TMA_2SM_LOADES1E_vS1F_EENS_8epilogue10collective18CollectiveEpilogueINS1I_23Sm100TmaWarpSpecializedILi2ELi2ELi64ELb0ELb0EEEJNS5_IJSG_SG_SG_EEENS5_IJNSW_ISG_SC_EENSW_INSA_ILi64EEESC_EEEEESI_SJ_SI_SJ_NS1I_6fusion15FusionCallbacksIS1M_NS1S_17LinearCombinationISI_fSI_fLNS_15FloatRoundStyleE2EEES1N_S1R_JEEENS4_5SM1004TMEM4LOAD26SM100_TMEM_LOAD_32dp32b64xENS4_13SM90_TMA_LOADENS15_INS16_ILi2ELi4ELi3EEES19_NSW_INS5_IJS1A_S1P_EEENS5_IJS1P_SC_EEEEEEENS4_39AutoVectorizingCopyWithAssumedAlignmentILi128EEENS4_14SM90_TMA_STOREES27_S29_S29_EEEvvEEEEvNT_6ParamsE)
	.align		4
        /*000c*/ 	.word	index@(__assertfail)
	.align		4
        /*0010*/ 	.word	0x00000000
	.align		4
        /*0014*/ 	.word	0xfffffffe
	.align		4
        /*0018*/ 	.word	0x00000000
	.align		4
        /*001c*/ 	.word	0xfffffffd
	.align		4
        /*0020*/ 	.word	0x00000000
	.align		4
        /*0024*/ 	.word	0xfffffffc


//--------------------- .nv.constant4             --------------------------
	.section	.nv.constant4,"a",@progbits
	.align	8
	.align		8
.nv.constant4:
        /*0000*/ 	.dword	__assertfail
	.align		8
        /*0008*/ 	.dword	__unnamed_1
	.align		8
        /*0010*/ 	.dword	__unnamed_2
	.align		8
        /*0018*/ 	.dword	_ZN39_INTERNAL_acdd449e_4_k_cu_ca4427f2_89404cuda3std3__45__cpo5beginE
	.align		8
        /*0020*/ 	.dword	_ZN39_INTERNAL_acdd449e_4_k_cu_ca4427f2_89404cuda3std3__45__cpo3endE
	.align		8
        /*0028*/ 	.dword	_ZN39_INTERNAL_acdd449e_4_k_cu_ca4427f2_89404cuda3std3__45__cpo6cbeginE
	.align		8
        /*0030*/ 	.dword	_ZN39_INTERNAL_acdd449e_4_k_cu_ca4427f2_89404cuda3std3__45__cpo4cendE
	.align		8
        /*0038*/ 	.dword	_ZN39_INTERNAL_acdd449e_4_k_cu_ca4427f2_89404cuda3std3__441_GLOBAL__N__acdd449e_4_k_cu_ca4427f2_89406ignoreE
	.align		8
        /*0040*/ 	.dword	_ZN39_INTERNAL_acdd449e_4_k_cu_ca4427f2_89404cuda3std3__419piecewise_constructE
	.align		8
        /*0048*/ 	.dword	_ZN39_INTERNAL_acdd449e_4_k_cu_ca4427f2_89404cuda3std3__48in_placeE
	.align		8
        /*0050*/ 	.dword	_ZN39_INTERNAL_acdd449e_4_k_cu_ca4427f2_89404cuda3std6ranges3__45__cpo4swapE
	.align		8
        /*0058*/ 	.dword	_ZN39_INTERNAL_acdd449e_4_k_cu_ca4427f2_89404cuda3std6ranges3__45__cpo9iter_moveE
	.align		8
        /*0060*/ 	.dword	_ZN39_INTERNAL_acdd449e_4_k_cu_ca4427f2_89404cute7productE
	.align		8
        /*0068*/ 	.dword	_ZN39_INTERNAL_acdd449e_4_k_cu_ca4427f2_89404cute1_E
	.align		8
        /*0070*/ 	.dword	$str$25
	.align		8
        /*0078*/ 	.dword	$str$26
	.align		8
        /*0080*/ 	.dword	$str$27
	.align		8
        /*0088*/ 	.dword	$str$28


//--------------------- .text._ZN7cutlass13device_kernelINS_4gemm6kernel13GemmUniversalIN4cute5tupleIJiiiiEEENS1_10collective13CollectiveMmaINS1_35MainloopSm100TmaUmmaWarpSpecializedILi5ELi2ELi4ENS5_IJNS4_1CILi2EEESB_NSA_ILi1EEEEEEEENS5_IJNSA_ILi256EEENSA_ILi128EEESG_EEENS_12float_e4m3_tENS5_IJlSC_lEEESI_SJ_NS4_8TiledMMAINS4_8MMA_AtomIJNS4_10MMA_TraitsINS4_25SM100_MMA_F8F6F4_2x1SM_SSEJSI_SI_fSF_SG_NS4_17integral_constantINS4_4UMMA5MajorELSQ_0EEESR_NSO_INSP_7ScaleInELSS_0EEEST_EEEEEENS4_6LayoutINS5_IJSC_SC_SC_EEENS5_IJNSA_ILi0EEESY_SY_EEEEENS5_IJNS4_10UnderscoreES11_S11_EEEEENS4_28SM100_TMA_2SM_LOAD_MULTICASTENS4_14ComposedLayoutINS4_7SwizzleILi3ELi4ELi3EEENS4_18smem_ptr_flag_bitsILi8EEENSW_INS5_IJNSA_ILi8EEESG_EEENS5_IJSG_SC_EEEEEEEvNS4_8identityENS4_18SM100_TMA_2SM_LOADES1E_vS1F_EENS_8epilogue10collective18CollectiveEpilogueINS1I_23Sm100TmaWarpSpecializedILi2ELi2ELi64ELb0ELb0EEEJNS5_IJSG_SG_SG_EEENS5_IJNSW_ISG_SC_EENSW_INSA_ILi64EEESC_EEEEESI_SJ_SI_SJ_NS1I_6fusion15FusionCallbacksIS1M_NS1S_17LinearCombinationISI_fSI_fLNS_15FloatRoundStyleE2EEES1N_S1R_JEEENS4_5SM1004TMEM4LOAD26SM100_TMEM_LOAD_32dp32b64xENS4_13SM90_TMA_LOADENS15_INS16_ILi2ELi4ELi3EEES19_NSW_INS5_IJS1A_S1P_EEENS5_IJS1P_SC_EEEEEEENS4_39AutoVectorizingCopyWithAssumedAlignmentILi128EEENS4_14SM90_TMA_STOREES27_S29_S29_EEEvvEEEEvNT_6ParamsE --------------------------
	.section	.text._ZN7cutlass13device_kernelINS_4gemm6kernel13GemmUniversalIN4cute5tupleIJiiiiEEENS1_10collective13CollectiveMmaINS1_35MainloopSm100TmaUmmaWarpSpecializedILi5ELi2ELi4ENS5_IJNS4_1CILi2EEESB_NSA_ILi1EEEEEEEENS5_IJNSA_ILi256EEENSA_ILi128EEESG_EEENS_12float_e4m3_tENS5_IJlSC_lEEESI_SJ_NS4_8TiledMMAINS4_8MMA_AtomIJNS4_10MMA_TraitsINS4_25SM100_MMA_F8F6F4_2x1SM_SSEJSI_SI_fSF_SG_NS4_17integral_constantINS4_4UMMA5MajorELSQ_0EEESR_NSO_INSP_7ScaleInELSS_0EEEST_EEEEEENS4_6LayoutINS5_IJSC_SC_SC_EEENS5_IJNSA_ILi0EEESY_SY_EEEEENS5_IJNS4_10UnderscoreES11_S11_EEEEENS4_28SM100_TMA_2SM_LOAD_MULTICASTENS4_14ComposedLayoutINS4_7SwizzleILi3ELi4ELi3EEENS4_18smem_ptr_flag_bitsILi8EEENSW_INS5_IJNSA_ILi8EEESG_EEENS5_IJSG_SC_EEEEEEEvNS4_8identityENS4_18SM100_TMA_2SM_LOADES1E_vS1F_EENS_8epilogue10collective18CollectiveEpilogueINS1I_23Sm100TmaWarpSpecializedILi2ELi2ELi64ELb0ELb0EEEJNS5_IJSG_SG_SG_EEENS5_IJNSW_ISG_SC_EENSW_INSA_ILi64EEESC_EEEEESI_SJ_SI_SJ_NS1I_6fusion15FusionCallbacksIS1M_NS1S_17LinearCombinationISI_fSI_fLNS_15FloatRoundStyleE2EEES1N_S1R_JEEENS4_5SM1004TMEM4LOAD26SM100_TMEM_LOAD_32dp32b64xENS4_13SM90_TMA_LOADENS15_INS16_ILi2ELi4ELi3EEES19_NSW_INS5_IJS1A_S1P_EEENS5_IJS1P_SC_EEEEEEENS4_39AutoVectorizingCopyWithAssumedAlignmentILi128EEENS4_14SM90_TMA_STOREES27_S29_S29_EEEvvEEEEvNT_6ParamsE,"ax",@progbits
	.align	128
.text._ZN7cutlass13device_kernelINS_4gemm6kernel13GemmUniversalIN4cute5tupleIJiiiiEEENS1_10collective13CollectiveMmaINS1_35MainloopSm100TmaUmmaWarpSpecializedILi5ELi2ELi4ENS5_IJNS4_1CILi2EEESB_NSA_ILi1EEEEEEEENS5_IJNSA_ILi256EEENSA_ILi128EEESG_EEENS_12float_e4m3_tENS5_IJlSC_lEEESI_SJ_NS4_8TiledMMAINS4_8MMA_AtomIJNS4_10MMA_TraitsINS4_25SM100_MMA_F8F6F4_2x1SM_SSEJSI_SI_fSF_SG_NS4_17integral_constantINS4_4UMMA5MajorELSQ_0EEESR_NSO_INSP_7ScaleInELSS_0EEEST_EEEEEENS4_6LayoutINS5_IJSC_SC_SC_EEENS5_IJNSA_ILi0EEESY_SY_EEEEENS5_IJNS4_10UnderscoreES11_S11_EEEEENS4_28SM100_TMA_2SM_LOAD_MULTICASTENS4_14ComposedLayoutINS4_7SwizzleILi3ELi4ELi3EEENS4_18smem_ptr_flag_bitsILi8EEENSW_INS5_IJNSA_ILi8EEESG_EEENS5_IJSG_SC_EEEEEEEvNS4_8identityENS4_18SM100_TMA_2SM_LOADES1E_vS1F_EENS_8epilogue10collective18CollectiveEpilogueINS1I_23Sm100TmaWarpSpecializedILi2ELi2ELi64ELb0ELb0EEEJNS5_IJSG_SG_SG_EEENS5_IJNSW_ISG_SC_EENSW_INSA_ILi64EEESC_EEEEESI_SJ_SI_SJ_NS1I_6fusion15FusionCallbacksIS1M_NS1S_17LinearCombinationISI_fSI_fLNS_15FloatRoundStyleE2EEES1N_S1R_JEEENS4_5SM1004TMEM4LOAD26SM100_TMEM_LOAD_32dp32b64xENS4_13SM90_TMA_LOADENS15_INS16_ILi2ELi4ELi3EEES19_NSW_INS5_IJS1A_S1P_EEENS5_IJS1P_SC_EEEEEEENS4_39AutoVectorizingCopyWithAssumedAlignmentILi128EEENS4_14SM90_TMA_STOREES27_S29_S29_EEEvvEEEEvNT_6ParamsE:
        .type           _ZN7cutlass13device_kernelINS_4gemm6kernel13GemmUniversalIN4cute5tupleIJiiiiEEENS1_10collective13CollectiveMmaINS1_35MainloopSm100TmaUmmaWarpSpecializedILi5ELi2ELi4ENS5_IJNS4_1CILi2EEESB_NSA_ILi1EEEEEEEENS5_IJNSA_ILi256EEENSA_ILi128EEESG_EEENS_12float_e4m3_tENS5_IJlSC_lEEESI_SJ_NS4_8TiledMMAINS4_8MMA_AtomIJNS4_10MMA_TraitsINS4_25SM100_MMA_F8F6F4_2x1SM_SSEJSI_SI_fSF_SG_NS4_17integral_constantINS4_4UMMA5MajorELSQ_0EEESR_NSO_INSP_7ScaleInELSS_0EEEST_EEEEEENS4_6LayoutINS5_IJSC_SC_SC_EEENS5_IJNSA_ILi0EEESY_SY_EEEEENS5_IJNS4_10UnderscoreES11_S11_EEEEENS4_28SM100_TMA_2SM_LOAD_MULTICASTENS4_14ComposedLayoutINS4_7SwizzleILi3ELi4ELi3EEENS4_18smem_ptr_flag_bitsILi8EEENSW_INS5_IJNSA_ILi8EEESG_EEENS5_IJSG_SC_EEEEEEEvNS4_8identityENS4_18SM100_TMA_2SM_LOADES1E_vS1F_EENS_8epilogue10collective18CollectiveEpilogueINS1I_23Sm100TmaWarpSpecializedILi2ELi2ELi64ELb0ELb0EEEJNS5_IJSG_SG_SG_EEENS5_IJNSW_ISG_SC_EENSW_INSA_ILi64EEESC_EEEEESI_SJ_SI_SJ_NS1I_6fusion15FusionCallbacksIS1M_NS1S_17LinearCombinationISI_fSI_fLNS_15FloatRoundStyleE2EEES1N_S1R_JEEENS4_5SM1004TMEM4LOAD26SM100_TMEM_LOAD_32dp32b64xENS4_13SM90_TMA_LOADENS15_INS16_ILi2ELi4ELi3EEES19_NSW_INS5_IJS1A_S1P_EEENS5_IJS1P_SC_EEEEEEENS4_39AutoVectorizingCopyWithAssumedAlignmentILi128EEENS4_14SM90_TMA_STOREES27_S29_S29_EEEvvEEEEvNT_6ParamsE,@function
        .size           _ZN7cutlass13device_kernelINS_4gemm6kernel13GemmUniversalIN4cute5tupleIJiiiiEEENS1_10collective13CollectiveMmaINS1_35MainloopSm100TmaUmmaWarpSpecializedILi5ELi2ELi4ENS5_IJNS4_1CILi2EEESB_NSA_ILi1EEEEEEEENS5_IJNSA_ILi256EEENSA_ILi128EEESG_EEENS_12float_e4m3_tENS5_IJlSC_lEEESI_SJ_NS4_8TiledMMAINS4_8MMA_AtomIJNS4_10MMA_TraitsINS4_25SM100_MMA_F8F6F4_2x1SM_SSEJSI_SI_fSF_SG_NS4_17integral_constantINS4_4UMMA5MajorELSQ_0EEESR_NSO_INSP_7ScaleInELSS_0EEEST_EEEEEENS4_6LayoutINS5_IJSC_SC_SC_EEENS5_IJNSA_ILi0EEESY_SY_EEEEENS5_IJNS4_10UnderscoreES11_S11_EEEEENS4_28SM100_TMA_2SM_LOAD_MULTICASTENS4_14ComposedLayoutINS4_7SwizzleILi3ELi4ELi3EEENS4_18smem_ptr_flag_bitsILi8EEENSW_INS5_IJNSA_ILi8EEESG_EEENS5_IJSG_SC_EEEEEEEvNS4_8identityENS4_18SM100_TMA_2SM_LOADES1E_vS1F_EENS_8epilogue10collective18CollectiveEpilogueINS1I_23Sm100TmaWarpSpecializedILi2ELi2ELi64ELb0ELb0EEEJNS5_IJSG_SG_SG_EEENS5_IJNSW_ISG_SC_EENSW_INSA_ILi64EEESC_EEEEESI_SJ_SI_SJ_NS1I_6fusion15FusionCallbacksIS1M_NS1S_17LinearCombinationISI_fSI_fLNS_15FloatRoundStyleE2EEES1N_S1R_JEEENS4_5SM1004TMEM4LOAD26SM100_TMEM_LOAD_32dp32b64xENS4_13SM90_TMA_LOADENS15_INS16_ILi2ELi4ELi3EEES19_NSW_INS5_IJS1A_S1P_EEENS5_IJS1P_SC_EEEEEEENS4_39AutoVectorizingCopyWithAssumedAlignmentILi128EEENS4_14SM90_TMA_STOREES27_S29_S29_EEEvvEEEEvNT_6ParamsE,(.L_x_167 - _ZN7cutlass13device_kernelINS_4gemm6kernel13GemmUniversalIN4cute5tupleIJiiiiEEENS1_10collective13CollectiveMmaINS1_35MainloopSm100TmaUmmaWarpSpecializedILi5ELi2ELi4ENS5_IJNS4_1CILi2EEESB_NSA_ILi1EEEEEEEENS5_IJNSA_ILi256EEENSA_ILi128EEESG_EEENS_12float_e4m3_tENS5_IJlSC_lEEESI_SJ_NS4_8TiledMMAINS4_8MMA_AtomIJNS4_10MMA_TraitsINS4_25SM100_MMA_F8F6F4_2x1SM_SSEJSI_SI_fSF_SG_NS4_17integral_constantINS4_4UMMA5MajorELSQ_0EEESR_NSO_INSP_7ScaleInELSS_0EEEST_EEEEEENS4_6LayoutINS5_IJSC_SC_SC_EEENS5_IJNSA_ILi0EEESY_SY_EEEEENS5_IJNS4_10UnderscoreES11_S11_EEEEENS4_28SM100_TMA_2SM_LOAD_MULTICASTENS4_14ComposedLayoutINS4_7SwizzleILi3ELi4ELi3EEENS4_18smem_ptr_flag_bitsILi8EEENSW_INS5_IJNSA_ILi8EEESG_EEENS5_IJSG_SC_EEEEEEEvNS4_8identityENS4_18SM100_TMA_2SM_LOADES1E_vS1F_EENS_8epilogue10collective18CollectiveEpilogueINS1I_23Sm100TmaWarpSpecializedILi2ELi2ELi64ELb0ELb0EEEJNS5_IJSG_SG_SG_EEENS5_IJNSW_ISG_SC_EENSW_INSA_ILi64EEESC_EEEEESI_SJ_SI_SJ_NS1I_6fusion15FusionCallbacksIS1M_NS1S_17LinearCombinationISI_fSI_fLNS_15FloatRoundStyleE2EEES1N_S1R_JEEENS4_5SM1004TMEM4LOAD26SM100_TMEM_LOAD_32dp32b64xENS4_13SM90_TMA_LOADENS15_INS16_ILi2ELi4ELi3EEES19_NSW_INS5_IJS1A_S1P_EEENS5_IJS1P_SC_EEEEEEENS4_39AutoVectorizingCopyWithAssumedAlignmentILi128EEENS4_14SM90_TMA_STOREES27_S29_S29_EEEvvEEEEvNT_6ParamsE)
        .other          _ZN7cutlass13device_kernelINS_4gemm6kernel13GemmUniversalIN4cute5tupleIJiiiiEEENS1_10collective13CollectiveMmaINS1_35MainloopSm100TmaUmmaWarpSpecializedILi5ELi2ELi4ENS5_IJNS4_1CILi2EEESB_NSA_ILi1EEEEEEEENS5_IJNSA_ILi256EEENSA_ILi128EEESG_EEENS_12float_e4m3_tENS5_IJlSC_lEEESI_SJ_NS4_8TiledMMAINS4_8MMA_AtomIJNS4_10MMA_TraitsINS4_25SM100_MMA_F8F6F4_2x1SM_SSEJSI_SI_fSF_SG_NS4_17integral_constantINS4_4UMMA5MajorELSQ_0EEESR_NSO_INSP_7ScaleInELSS_0EEEST_EEEEEENS4_6LayoutINS5_IJSC_SC_SC_EEENS5_IJNSA_ILi0EEESY_SY_EEEEENS5_IJNS4_10UnderscoreES11_S11_EEEEENS4_28SM100_TMA_2SM_LOAD_MULTICASTENS4_14ComposedLayoutINS4_7SwizzleILi3ELi4ELi3EEENS4_18smem_ptr_flag_bitsILi8EEENSW_INS5_IJNSA_ILi8EEESG_EEENS5_IJSG_SC_EEEEEEEvNS4_8identityENS4_18SM100_TMA_2SM_LOADES1E_vS1F_EENS_8epilogue10collective18CollectiveEpilogueINS1I_23Sm100TmaWarpSpecializedILi2ELi2ELi64ELb0ELb0EEEJNS5_IJSG_SG_SG_EEENS5_IJNSW_ISG_SC_EENSW_INSA_ILi64EEESC_EEEEESI_SJ_SI_SJ_NS1I_6fusion15FusionCallbacksIS1M_NS1S_17LinearCombinationISI_fSI_fLNS_15FloatRoundStyleE2EEES1N_S1R_JEEENS4_5SM1004TMEM4LOAD26SM100_TMEM_LOAD_32dp32b64xENS4_13SM90_TMA_LOADENS15_INS16_ILi2ELi4ELi3EEES19_NSW_INS5_IJS1A_S1P_EEENS5_IJS1P_SC_EEEEEEENS4_39AutoVectorizingCopyWithAssumedAlignmentILi128EEENS4_14SM90_TMA_STOREES27_S29_S29_EEEvvEEEEvNT_6ParamsE,@"STO_CUDA_ENTRY STV_DEFAULT"
_ZN7cutlass13device_kernelINS_4gemm6kernel13GemmUniversalIN4cute5tupleIJiiiiEEENS1_10collective13CollectiveMmaINS1_35MainloopSm100TmaUmmaWarpSpecializedILi5ELi2ELi4ENS5_IJNS4_1CILi2EEESB_NSA_ILi1EEEEEEEENS5_IJNSA_ILi256EEENSA_ILi128EEESG_EEENS_12float_e4m3_tENS5_IJlSC_lEEESI_SJ_NS4_8TiledMMAINS4_8MMA_AtomIJNS4_10MMA_TraitsINS4_25SM100_MMA_F8F6F4_2x1SM_SSEJSI_SI_fSF_SG_NS4_17integral_constantINS4_4UMMA5MajorELSQ_0EEESR_NSO_INSP_7ScaleInELSS_0EEEST_EEEEEENS4_6LayoutINS5_IJSC_SC_SC_EEENS5_IJNSA_ILi0EEESY_SY_EEEEENS5_IJNS4_10UnderscoreES11_S11_EEEEENS4_28SM100_TMA_2SM_LOAD_MULTICASTENS4_14ComposedLayoutINS4_7SwizzleILi3ELi4ELi3EEENS4_18smem_ptr_flag_bitsILi8EEENSW_INS5_IJNSA_ILi8EEESG_EEENS5_IJSG_SC_EEEEEEEvNS4_8identityENS4_18SM100_TMA_2SM_LOADES1E_vS1F_EENS_8epilogue10collective18CollectiveEpilogueINS1I_23Sm100TmaWarpSpecializedILi2ELi2ELi64ELb0ELb0EEEJNS5_IJSG_SG_SG_EEENS5_IJNSW_ISG_SC_EENSW_INSA_ILi64EEESC_EEEEESI_SJ_SI_SJ_NS1I_6fusion15FusionCallbacksIS1M_NS1S_17LinearCombinationISI_fSI_fLNS_15FloatRoundStyleE2EEES1N_S1R_JEEENS4_5SM1004TMEM4LOAD26SM100_TMEM_LOAD_32dp32b64xENS4_13SM90_TMA_LOADENS15_INS16_ILi2ELi4ELi3EEES19_NSW_INS5_IJS1A_S1P_EEENS5_IJS1P_SC_EEEEEEENS4_39AutoVectorizingCopyWithAssumedAlignmentILi128EEENS4_14SM90_TMA_STOREES27_S29_S29_EEEvvEEEEvNT_6ParamsE:
[----:B------:R-:W1:Y:S01]  /*0000*/  LDC R1, c[0x0][0x37c] ;  /* 0x0000df00ff017b82 */ /* 0x000e620000000800 */
[----:B------:R-:W2:Y:S01]  /*0010*/  S2R R170, SR_TID.X ;  /* 0x0000000000aa7919 */ /* 0x000ea20000002100 */
[----:B------:R-:W3:Y:S06]  /*0020*/  LDCU.64 UR8, c[0x0][0x890] ;  /* 0x00011200ff0877ac */ /* 0x000eec0008000a00 */
[----:B------:R-:W4:Y:S01]  /*0030*/  S2UR UR48, SR_CgaCtaId ;  /* 0x00000000003079c3 */ /* 0x000f220000008800 */
[----:B------:R-:W-:Y:S02]  /*0040*/  PRMT R158, RZ, 0x7610, R158 ;  /* 0x00007610ff9e7816 */ /* 0x000fe4000000009e */
[----:B------:R-:W-:Y:S01]  /*0050*/  ELECT P1, URZ, PT ;  /* 0x0000000000ff782f */ /* 0x000fe20003820000 */
[----:B---3--:R-:W-:-:S04]  /*0060*/  UISETP.NE.U32.AND UP0, UPT, UR8, URZ, UPT ;  /* 0x000000ff0800728c */ /* 0x008fc8000bf05070 */
[----:B------:R-:W-:Y:S02]  /*0070*/  UISETP.NE.AND.EX UP0, UPT, UR9, URZ, UPT, UP0 ;  /* 0x000000ff0900728c */ /* 0x000fe4000bf05300 */
[----:B----4-:R-:W-:Y:S02]  /*0080*/  ULOP3.LUT UR46, UR48, 0x1, URZ, 0xc0, !UPT ;  /* 0x00000001302e7892 */ /* 0x010fe4000f8ec0ff */
[----:B------:R-:W-:Y:S01]  /*0090*/  ULOP3.LUT UR45, UR48, 0x1, URZ, 0x3c, !UPT ;  /* 0x00000001302d7892 */ /* 0x000fe2000f8e3cff */
[----:B--2---:R-:W-:-:S05]  /*00a0*/  SHF.R.U32.HI R159, RZ, 0x5, R170 ;  /* 0x00000005ff9f7819 */ /* 0x004fca00000116aa */
[----:B------:R-:W2:Y:S02]  /*00b0*/  SHFL.IDX PT, R0, R159, RZ, 0x1f ;  /* 0x00001fff9f007589 */ /* 0x000ea400000e0000 */
[----:B--2---:R-:W-:Y:S01]  /*00c0*/  R2UR UR13, R0 ;  /* 0x00000000000d72ca */ /* 0x004fe200000e0000 */
[----:B-1----:R-:W-:-:S14]  /*00d0*/  BRA.U UP0, `(.L_x_0) ;  /* 0x0000000100307547 */ /* 0x002fdc000b800000 */
[----:B------:R-:W1:Y:S02]  /*00e0*/  LDCU.64 UR4, c[0x0][0x888] ;  /* 0x00011100ff0477ac */ /* 0x000e640008000a00 */
[----:B-1----:R-:W-:-:S04]  /*00f0*/  UISETP.NE.U32.AND UP0, UPT, UR4, URZ, UPT ;  /* 0x000000ff0400728c */ /* 0x002fc8000bf05070 */
[----:B------:R-:W-:-:S09]  /*0100*/  UISETP.NE.AND.EX UP0, UPT, UR5, URZ, UPT, UP0 ;  /* 0x000000ff0500728c */ /* 0x000fd2000bf05300 */
[----:B------:R-:W-:Y:S05]  /*0110*/  BRA.U !UP0, `(.L_x_1) ;  /* 0x0000000108147547 */ /* 0x000fea000b800000 */
[----:B------:R-:W1:Y:S01]  /*0120*/  LDC.64 R2, c[0x0][0x888] ;  /* 0x00022200ff027b82 */ /* 0x000e620000000a00 */
[----:B------:R-:W1:Y:S02]  /*0130*/  LDCU.64 UR4, c[0x0][0x358] ;  /* 0x00006b00ff0477ac */ /* 0x000e640008000a00 */
[----:B-1----:R1:W5:Y:S01]  /*0140*/  LDG.E R73, desc[UR4][R2.64] ;  /* 0x0000000402497981 */ /* 0x002362000c1e1900 */
[----:B------:R-:W-:Y:S01]  /*0150*/  HFMA2 R158, -RZ, RZ, 0, 5.9604644775390625e-08 ;  /* 0x00000001ff9e7431 */ /* 0x000fe200000001ff */
[----:B------:R-:W-:Y:S05]  /*0160*/  BRA `(.L_x_0) ;  /* 0x00000000000c7947 */ /* 0x000fea0003800000 */
.L_x_1:
[----:B------:R-:W1:Y:S01]  /*0170*/  LDCU UR4, c[0x0][0x880] ;  /* 0x00011000ff0477ac */ /* 0x000e620008000800 */
[----:B------:R-:W-:Y:S01]  /*0180*/  HFMA2 R158, -RZ, RZ, 0, 5.9604644775390625e-08 ;  /* 0x00000001ff9e7431 */ /* 0x000fe200000001ff */
[----:B-1----:R-:W-:-:S07]  /*0190*/  MOV R73, UR4 ;  /* 0x0000000400497c02 */ /* 0x002fce0008000f00 */
.L_x_0:
[----:B------:R-:W2:Y:S02]  /*01a0*/  LDCU.64 UR4, c[0x0][0x8b0] ;  /* 0x00011600ff0477ac */ /* 0x000ea40008000a00 */
[----:B--2---:R-:W-:-:S04]  /*01b0*/  UISETP.NE.U32.AND UP0, UPT, UR4, URZ, UPT ;  /* 0x000000ff0400728c */ /* 0x004fc8000bf05070 */
[----:B------:R-:W-:-:S09]  /*01c0*/  UISETP.NE.AND.EX UP0, UPT, UR5, URZ, UPT, UP0 ;  /* 0x000000ff0500728c */ /* 0x000fd2000bf05300 */
[----:B------:R-:W-:Y:S05]  /*01d0*/  BRA.U UP0, `(.L_x_2) ;  /* 0x0000000100287547 */ /* 0x000fea000b800000 */
[----:B------:R-:W2:Y:S02]  /*01e0*/  LDCU.64 UR4, c[0x0][0x8a8] ;  /* 0x00011500ff0477ac */ /* 0x000ea40008000a00 */
[----:B--2---:R-:W-:-:S04]  /*01f0*/  UISETP.NE.U32.AND UP0, UPT, UR4, URZ, UPT ;  /* 0x000000ff0400728c */ /* 0x004fc8000bf05070 */
[----:B------:R-:W-:-:S09]  /*0200*/  UISETP.NE.AND.EX UP0, UPT, UR5, URZ, UPT, UP0 ;  /* 0x000000ff0500728c */ /* 0x000fd2000bf05300 */
[----:B------:R-:W-:Y:S05]  /*0210*/  BRA.U !UP0, `(.L_x_3) ;  /* 0x0000000108107547 */ /* 0x000fea000b800000 */
[----:B------:R-:W2:Y:S01]  /*0220*/  LDC.64 R70, c[0x0][0x8a8] ;  /* 0x00022a00ff467b82 */ /* 0x000ea20000000a00 */
[----:B------:R-:W2:Y:S02]  /*0230*/  LDCU.64 UR4, c[0x0][0x358] ;  /* 0x00006b00ff0477ac */ /* 0x000ea40008000a00 */
[----:B--2---:R2:W5:Y:S01]  /*0240*/  LDG.E R70, desc[UR4][R70.64] ;  /* 0x0000000446467981 */ /* 0x004562000c1e1900 */
[----:B------:R-:W-:Y:S05]  /*0250*/  BRA `(.L_x_2) ;  /* 0x0000000000087947 */ /* 0x000fea0003800000 */
.L_x_3:
[----:B------:R-:W2:Y:S02]  /*0260*/  LDCU UR4, c[0x0][0x8a0] ;  /* 0x00011400ff0477ac */ /* 0x000ea40008000800 */
[----:B--2---:R-:W-:Y:S02]  /*0270*/  MOV R70, UR4 ;  /* 0x0000000400467c02 */ /* 0x004fe40008000f00 */
.L_x_2:
[----:B------:R-:W-:Y:S01]  /*0280*/  IMAD.U32 R0, RZ, RZ, UR13 ;  /* 0x0000000dff007e24 */ /* 0x000fe2000f8e00ff */
[----:B------:R-:W-:Y:S04]  /*0290*/  BSSY.RECONVERGENT B0, `(.L_x_4) ;  /* 0x000000c000007945 */ /* 0x000fe80003800200 */
[C---:B------:R-:W-:Y:S02]  /*02a0*/  ISETP.NE.OR P2, PT, R0.reuse, 0x1, !P1 ;  /* 0x000000010000780c */ /* 0x040fe40004f45670 */
[----:B------:R-:W-:-:S11]  /*02b0*/  ISETP.NE.OR P0, PT, R0, 0x3, !P1 ;  /* 0x000000030000780c */ /* 0x000fd60004f05670 */
[----:B------:R-:W-:Y:S05]  /*02c0*/  @P2 BRA `(.L_x_5) ;  /* 0x0000000000202947 */ /* 0x000fea0003800000 */
[----:B------:R-:W3:Y:S02]  /*02d0*/  LDCU.64 UR4, c[0x0][0x348] ;  /* 0x00006900ff0477ac */ /* 0x000ee40008000a00 */
[----:B---3--:R-:W-:Y:S02]  /*02e0*/  UIADD3 UR6, UP1, UPT, UR4, 0x80, URZ ;  /* 0x0000008004067890 */ /* 0x008fe4000ff3e0ff */
[----:B------:R-:W-:Y:S02]  /*02f0*/  UIADD3 UR4, UP0, UPT, UR4, 0x180, URZ ;  /* 0x0000018004047890 */ /* 0x000fe4000ff1e0ff */
[----:B------:R-:W-:Y:S02]  /*0300*/  UIADD3.X UR7, UPT, UPT, URZ, UR5, URZ, UP1, !UPT ;  /* 0x00000005ff077290 */ /* 0x000fe40008ffe4ff */
[----:B------:R-:W-:-:S07]  /*0310*/  UIADD3.X UR5, UPT, UPT, URZ, UR5, URZ, UP0, !UPT ;  /* 0x00000005ff057290 */ /* 0x000fce00087fe4ff */
[----:B------:R3:W-:Y:S02]  /*0320*/  UTMACCTL.PF [UR6] ;  /* 0x00000000060079b9 */ /* 0x0007e40008040000 */
[----:B------:R3:W-:Y:S02]  /*0330*/  UTMACCTL.PF [UR4] ;  /* 0x00000000040079b9 */ /* 0x0007e40008040000 */
[----:B---3--:R-:W-:Y:S01]  /*0340*/  NOP ;  /* 0x0000000000007918 */ /* 0x008fe20000000000 */
.L_x_5:
[----:B------:R-:W-:Y:S05]  /*0350*/  BSYNC.RECONVERGENT B0 ;  /* 0x0000000000007941 */ /* 0x000fea0003800200 */
.L_x_4:
[----:B------:R-:W-:Y:S04]  /*0360*/  BSSY.RECONVERGENT B0, `(.L_x_6) ;  /* 0x000000a000007945 */ /* 0x000fe80003800200 */
        /* <DEDUP_REMOVED lines=9> */
.L_x_7:
[----:B------:R-:W-:Y:S05]  /*0400*/  BSYNC.RECONVERGENT B0 ;  /* 0x0000000000007941 */ /* 0x000fea0003800200 */
.L_x_6:
[----:B------:R-:W3:Y:S01]  /*0410*/  LDCU.64 UR4, c[0x0][0x888] ;  /* 0x00011100ff0477ac */ /* 0x000ee20008000a00 */
[----:B------:R-:W-:Y:S02]  /*0420*/  UISETP.EQ.U32.AND UP1, UPT, UR8, URZ, UPT ;  /* 0x000000ff0800728c */ /* 0x000fe4000bf22070 */
[----:B------:R-:W-:Y:S02]  /*0430*/  UPLOP3.LUT UP3, UPT, UPT, UPT, UPT, 0x80, 0x8 ;  /* 0x000000000008789c */ /* 0x000fe40003f6f070 */
[----:B---3--:R-:W-:-:S04]  /*0440*/  UISETP.NE.U32.AND UP0, UPT, UR4, URZ, UPT ;  /* 0x000000ff0400728c */ /* 0x008fc8000bf05070 */
[----:B------:R-:W-:-:S04]  /*0450*/  UISETP.NE.AND.EX UP0, UPT, UR5, URZ, UPT, UP0 ;  /* 0x000000ff0500728c */ /* 0x000fc8000bf05300 */
[----:B------:R-:W-:-:S04]  /*0460*/  UISETP.EQ.OR.EX UP2, UPT, UR9, URZ, !UP0, UP1 ;  /* 0x000000ff0900728c */ /* 0x000fc8000c742710 */
[----:B------:R-:W-:-:S06]  /*0470*/  UP2UR UR4, UPR, URZ, 0x4 ;  /* 0x00000004ff047883 */ /* 0x000fcc0008000000 */
[----:B------:R-:W-:Y:S01]  /*0480*/  MOV R160, UR4 ;  /* 0x0000000400a07c02 */ /* 0x000fe20008000f00 */
[----:B------:R-:W-:Y:S06]  /*0490*/  BRA.U !UP2, `(.L_x_8) ;  /* 0x000000010a207547 */ /* 0x000fec000b800000 */
[----:B------:R-:W-:Y:S01]  /*04a0*/  UISETP.NE.U32.AND UP1, UPT, UR8, URZ, UPT ;  /* 0x000000ff0800728c */ /* 0x000fe2000bf25070 */
[----:B-----5:R-:W-:Y:S01]  /*04b0*/  FSETP.NEU.AND P0, PT, R73, RZ, PT ;  /* 0x000000ff4900720b */ /* 0x020fe20003f0d000 */
[----:B------:R-:W-:Y:S02]  /*04c0*/  USEL UR4, URZ, 0xffffffff, UP0 ;  /* 0xffffffffff047887 */ /* 0x000fe40008000000 */
[----:B------:R-:W-:-:S10]  /*04d0*/  UISETP.NE.AND.EX UP1, UPT, UR9, URZ, UPT, UP1 ;  /* 0x000000ff0900728c */ /* 0x000fd4000bf25310 */
[----:B------:R-:W-:Y:S01]  /*04e0*/  VOTEU.ANY UP0, P0 ;  /* 0x0000000000ff7886 */ /* 0x000fe20000000100 */
[----:B------:R-:W-:-:S04]  /*04f0*/  @!UP1 USEL UR4, URZ, 0xffffffff, UP0 ;  /* 0xffffffffff049887 */ /* 0x000fc80008000000 */
[----:B------:R-:W-:-:S04]  /*0500*/  ULOP3.LUT UR4, UR4, 0x1, URZ, 0xc0, !UPT ;  /* 0x0000000104047892 */ /* 0x000fc8000f8ec0ff */
[----:B------:R-:W-:-:S11]  /*0510*/  UISETP.NE.U32.AND UP3, UPT, UR4, 0x1, UPT ;  /* 0x000000010400788c */ /* 0x000fd6000bf65070 */
.L_x_8:
[----:B------:R-:W3:Y:S01]  /*0520*/  SHFL.IDX PT, R0, R159, RZ, 0x1f ;  /* 0x00001fff9f007589 */ /* 0x000ee200000e0000 */
[----:B------:R-:W-:-:S04]  /*0530*/  UISETP.NE.AND UP0, UPT, UR13, 0x2, UPT ;  /* 0x000000020d00788c */ /* 0x000fc8000bf05270 */
[----:B------:R-:W-:Y:S02]  /*0540*/  UISETP.EQ.AND UP1, UPT, UR46, URZ, !UP0 ;  /* 0x000000ff2e00728c */ /* 0x000fe4000c722270 */
[----:B------:R-:W-:-:S04]  /*0550*/  USEL UR43, URZ, 0x1, UP0 ;  /* 0x00000001ff2b7887 */ /* 0x000fc80008000000 */
[----:B------:R-:W-:Y:S02]  /*0560*/  PLOP3.LUT P3, PT, P1, PT, UP1, 0x80, 0x8 ;  /* 0x000000000008781c */ /* 0x000fe40000f6f018 */
[----:B---3--:R-:W-:-:S13]  /*0570*/  ISETP.NE.AND P0, PT, R0, RZ, PT ;  /* 0x000000ff0000720c */ /* 0x008fda0003f05270 */
[----:B------:R-:W-:Y:S05]  /*0580*/  @P0 BRA `(.L_x_9) ;  /* 0x00000000005c0947 */ /* 0x000fea0003800000 */
[----:B------:R-:W-:Y:S01]  /*0590*/  UMOV UR4, 0x400 ;  /* 0x0000040000047882 */ /* 0x000fe20000000000 */
[----:B------:R-:W-:Y:S01]  /*05a0*/  UMOV UR8, 0x1 ;  /* 0x0000000100087882 */ /* 0x000fe20000000000 */
[----:B------:R-:W-:Y:S01]  /*05b0*/  UMOV UR6, 0x2 ;  /* 0x0000000200067882 */ /* 0x000fe20000000000 */
[----:B------:R-:W-:Y:S02]  /*05c0*/  ULEA UR4, UR48, UR4, 0x18 ;  /* 0x0000000430047291 */ /* 0x000fe4000f8ec0ff */
[----:B------:R-:W-:-:S04]  /*05d0*/  UIADD3 UR8, UPT, UPT, -UR8, 0x100000, URZ ;  /* 0x0010000008087890 */ /* 0x000fc8000fffe1ff */
[----:B------:R-:W-:Y:S02]  /*05e0*/  USHF.L.U32 UR9, UR8, 0xb, URZ ;  /* 0x0000000b08097899 */ /* 0x000fe400080006ff */
[----:B------:R-:W-:Y:S02]  /*05f0*/  USHF.L.U32 UR8, UR8, 0x1, URZ ;  /* 0x0000000108087899 */ /* 0x000fe400080006ff */
[----:B------:R-:W-:-:S04]  /*0600*/  UIADD3 UR6, UPT, UPT, -UR6, 0x100000, URZ ;  /* 0x0010000006067890 */ /* 0x000fc8000fffe1ff */
[----:B------:R-:W-:Y:S02]  /*0610*/  USHF.L.U32 UR7, UR6, 0xb, URZ ;  /* 0x0000000b06077899 */ /* 0x000fe400080006ff */
[----:B------:R-:W-:Y:S01]  /*0620*/  USHF.L.U32 UR6, UR6, 0x1, URZ ;  /* 0x0000000106067899 */ /* 0x000fe200080006ff */
[----:B------:R-:W-:Y:S01]  /*0630*/  ELECT P0, URZ, PT ;  /* 0x0000000000ff782f */ /* 0x000fe20003800000 */
[----:B------:R-:W3:Y:S02]  /*0640*/  FENCE.VIEW.ASYNC.S ;  /* 0x00000000000073c6 */ /* 0x000ee40000000000 */
[----:B---3--:R3:W4:Y:S08]  /*0650*/  SYNCS.EXCH.64 URZ, [UR4], UR8 ;  /* 0x0000000804ff75b2 */ /* 0x0087300008000100 */
[----:B------:R3:W1:Y:S01]  /*0660*/  SYNCS.EXCH.64 URZ, [UR4+0x28], UR6 ;  /* 0x0000280604ff75b2 */ /* 0x0006620008000100 */
        /* <DEDUP_REMOVED lines=8> */
[----:B------:R-:W-:Y:S01]  /*06f0*/  NOP ;  /* 0x0000000000007918 */ /* 0x000fe20000000000 */
.L_x_9:
[----:B------:R-:W2:Y:S01]  /*0700*/  SHFL.IDX PT, R0, R159, RZ, 0x1f ;  /* 0x00001fff9f007589 */ /* 0x000ea200000e0000 */
[----:B------:R-:W-:Y:S01]  /*0710*/  NOP ;  /* 0x0000000000007918 */ /* 0x000fe20000000000 */
[----:B--2---:R-:W-:-:S13]  /*0720*/  ISETP.NE.AND P0, PT, R0, 0x1, PT ;  /* 0x000000010000780c */ /* 0x004fda0003f05270 */
[----:B------:R-:W-:Y:S05]  /*0730*/  @P0 BRA `(.L_x_10) ;  /* 0x0000000000440947 */ /* 0x000fea0003800000 */
[----:B---3--:R-:W-:Y:S01]  /*0740*/  UMOV UR4, 0x400 ;  /* 0x0000040000047882 */ /* 0x008fe20000000000 */
        /* <DEDUP_REMOVED lines=10> */
[----:B------:R-:W2:Y:S02]  /*07f0*/  FENCE.VIEW.ASYNC.S ;  /* 0x00000000000073c6 */ /* 0x000ea40000000000 */
[----:B--2---:R2:W3:Y:S08]  /*0800*/  SYNCS.EXCH.64 URZ, [UR4+0x50], UR8 ;  /* 0x0000500804ff75b2 */ /* 0x0044f00008000100 */
[----:B------:R2:W1:Y:S01]  /*0810*/  SYNCS.EXCH.64 URZ, [UR4+0x60], UR6 ;  /* 0x0000600604ff75b2 */ /* 0x0004620008000100 */
[----:B------:R2:W1:Y:S01]  /*0820*/  SYNCS.EXCH.64 URZ, [UR4+0x58], UR8 ;  /* 0x0000580804ff75b2 */ /* 0x0004620008000100 */
[----:B------:R2:W1:Y:S01]  /*0830*/  SYNCS.EXCH.64 URZ, [UR4+0x68], UR6 ;  /* 0x0000680604ff75b2 */ /* 0x0004620008000100 */
[----:B------:R-:W-:Y:S01]  /*0840*/  NOP ;  /* 0x0000000000007918 */ /* 0x000fe20000000000 */
.L_x_10:
[----:B------:R-:W4:Y:S01]  /*0850*/  SHFL.IDX PT, R0, R159, RZ, 0x1f ;  /* 0x00001fff9f007589 */ /* 0x000f2200000e0000 */
[----:B------:R-:W-:Y:S01]  /*0860*/  NOP ;  /* 0x0000000000007918 */ /* 0x000fe20000000000 */
[----:B----4-:R-:W-:-:S13]  /*0870*/  ISETP.NE.AND P0, PT, R0, 0x3, PT ;  /* 0x000000030000780c */ /* 0x010fda0003f05270 */
[----:B------:R-:W-:Y:S05]  /*0880*/  @P0 BRA `(.L_x_11) ;  /* 0x00000000002c0947 */ /* 0x000fea0003800000 */
[----:B--23--:R-:W-:Y:S01]  /*0890*/  UMOV UR6, 0x400 ;  /* 0x0000040000067882 */ /* 0x00cfe20000000000 */
[----:B------:R-:W-:Y:S01]  /*08a0*/  UMOV UR4, 0x20 ;  /* 0x0000002000047882 */ /* 0x000fe20000000000 */
[----:B------:R-:W-:Y:S02]  /*08b0*/  ULEA UR6, UR48, UR6, 0x18 ;  /* 0x0000000630067291 */ /* 0x000fe4000f8ec0ff */
[----:B------:R-:W-:-:S04]  /*08c0*/  UIADD3 UR4, UPT, UPT, -UR4, 0x100000, URZ ;  /* 0x0010000004047890 */ /* 0x000fc8000fffe1ff */
[----:B------:R-:W-:Y:S02]  /*08d0*/  USHF.L.U32 UR5, UR4, 0xb, URZ ;  /* 0x0000000b04057899 */ /* 0x000fe400080006ff */
[----:B------:R-:W-:Y:S01]  /*08e0*/  USHF.L.U32 UR4, UR4, 0x1, URZ ;  /* 0x0000000104047899 */ /* 0x000fe200080006ff */
[----:B------:R-:W-:Y:S01]  /*08f0*/  ELECT P0, URZ, PT ;  /* 0x0000000000ff782f */ /* 0x000fe20003800000 */
[----:B------:R-:W2:Y:S10]  /*0900*/  FENCE.VIEW.ASYNC.S ;  /* 0x00000000000073c6 */ /* 0x000eb40000000000 */
[----:B--2---:R4:W2:Y:S01]  /*0910*/  SYNCS.EXCH.64 URZ, [UR6+0x70], UR4 ;  /* 0x0000700406ff75b2 */ /* 0x0048a20008000100 */
[----:B------:R4:W3:Y:S02]  /*0920*/  SYNCS.EXCH.64 URZ, [UR6+0x78], UR4 ;  /* 0x0000780406ff75b2 */ /* 0x0008e40008000100 */
[----:B----4-:R-:W-:Y:S01]  /*0930*/  NOP ;  /* 0x0000000000007918 */ /* 0x010fe20000000000 */
.L_x_11:
[----:B------:R-:W4:Y:S01]  /*0940*/  SHFL.IDX PT, R0, R159, RZ, 0x1f ;  /* 0x00001fff9f007589 */ /* 0x000f2200000e0000 */
[----:B------:R-:W-:Y:S01]  /*0950*/  NOP ;  /* 0x0000000000007918 */ /* 0x000fe20000000000 */
[----:B----4-:R-:W-:-:S13]  /*0960*/  ISETP.NE.AND P0, PT, R0, 0x4, PT ;  /* 0x000000040000780c */ /* 0x010fda0003f05270 */
[----:B------:R-:W-:Y:S05]  /*0970*/  @P0 BRA `(.L_x_12) ;  /* 0x0000000000480947 */ /* 0x000fea0003800000 */
[----:B--23--:R-:W-:Y:S01]  /*0980*/  UMOV UR4, 0x3a0 ;  /* 0x000003a000047882 */ /* 0x00cfe20000000000 */
[----:B------:R-:W-:Y:S01]  /*0990*/  UMOV UR6, 0x400 ;  /* 0x0000040000067882 */ /* 0x000fe20000000000 */
[----:B------:R-:W-:Y:S01]  /*09a0*/  USEL UR4, UR4, 0x320, UP3 ;  /* 0x0000032004047887 */ /* 0x000fe20009800000 */
        /* <DEDUP_REMOVED lines=10> */
[----:B--2---:R4:W2:Y:S08]  /*0a50*/  SYNCS.EXCH.64 URZ, [UR6+0x80], UR8 ;  /* 0x0000800806ff75b2 */ /* 0x0048b00008000100 */
[----:B------:R4:W3:Y:S01]  /*0a60*/  SYNCS.EXCH.64 URZ, [UR6+0x90], UR4 ;  /* 0x0000900406ff75b2 */ /* 0x0008e20008000100 */
[----:B------:R4:W1:Y:S01]  /*0a70*/  SYNCS.EXCH.64 URZ, [UR6+0x88], UR8 ;  /* 0x0000880806ff75b2 */ /* 0x0008620008000100 */
[----:B------:R4:W1:Y:S02]  /*0a80*/  SYNCS.EXCH.64 URZ, [UR6+0x98], UR4 ;  /* 0x0000980406ff75b2 */ /* 0x0008640008000100 */
[----:B----4-:R-:W-:Y:S01]  /*0a90*/  NOP ;  /* 0x0000000000007918 */ /* 0x010fe20000000000 */
.L_x_12:
[----:B------:R-:W4:Y:S01]  /*0aa0*/  SHFL.IDX PT, R0, R159, RZ, 0x1f ;  /* 0x00001fff9f007589 */ /* 0x000f2200000e0000 */
[----:B------:R-:W-:Y:S01]  /*0ab0*/  NOP ;  /* 0x0000000000007918 */ /* 0x000fe20000000000 */
[----:B----4-:R-:W-:-:S13]  /*0ac0*/  ISETP.NE.AND P0, PT, R0, 0x5, PT ;  /* 0x000000050000780c */ /* 0x010fda0003f05270 */
[----:B------:R-:W-:Y:S05]  /*0ad0*/  @P0 BRA `(.L_x_13) ;  /* 0x0000000000540947 */ /* 0x000fea0003800000 */
[----:B--23--:R-:W-:Y:S01]  /*0ae0*/  UMOV UR4, 0x400 ;  /* 0x0000040000047882 */ /* 0x00cfe20000000000 */
        /* <DEDUP_REMOVED lines=14> */
[----:B------:R4:W1:Y:S01]  /*0bd0*/  SYNCS.EXCH.64 URZ, [UR4+0xc8], UR8 ;  /* 0x0000c80804ff75b2 */ /* 0x0008620008000100 */
[----:B------:R4:W1:Y:S01]  /*0be0*/  SYNCS.EXCH.64 URZ, [UR4+0xb0], UR6 ;  /* 0x0000b00604ff75b2 */ /* 0x0008620008000100 */
[----:B------:R4:W1:Y:S01]  /*0bf0*/  SYNCS.EXCH.64 URZ, [UR4+0xd0], UR8 ;  /* 0x0000d00804ff75b2 */ /* 0x0008620008000100 */
[----:B------:R4:W1:Y:S01]  /*0c00*/  SYNCS.EXCH.64 URZ, [UR4+0xb8], UR6 ;  /* 0x0000b80604ff75b2 */ /* 0x0008620008000100 */
[----:B------:R4:W1:Y:S02]  /*0c10*/  SYNCS.EXCH.64 URZ, [UR4+0xd8], UR8 ;  /* 0x0000d80804ff75b2 */ /* 0x0008640008000100 */
[----:B----4-:R-:W-:Y:S01]  /*0c20*/  NOP ;  /* 0x0000000000007918 */ /* 0x010fe20000000000 */
.L_x_13:
[----:B------:R-:W4:Y:S01]  /*0c30*/  SHFL.IDX PT, R0, R159, RZ, 0x1f ;  /* 0x00001fff9f007589 */ /* 0x000f2200000e0000 */
[----:B------:R-:W-:Y:S01]  /*0c40*/  ISETP.NE.OR P1, PT, RZ, UR13, !P1 ;  /* 0x0000000dff007c0c */ /* 0x000fe2000cf25670 */
        /* <DEDUP_REMOVED lines=12> */
[----:B------:R4:W3:Y:S01]  /*0d10*/  SYNCS.EXCH.64 URZ, [UR4+0xf0], UR6 ;  /* 0x0000f00604ff75b2 */ /* 0x0008e20008000100 */
[----:B------:R4:W1:Y:S01]  /*0d20*/  SYNCS.EXCH.64 URZ, [UR4+0xe8], UR6 ;  /* 0x0000e80604ff75b2 */ /* 0x0008620008000100 */
[----:B------:R4:W1:Y:S02]  /*0d30*/  SYNCS.EXCH.64 URZ, [UR4+0xf8], UR6 ;  /* 0x0000f80604ff75b2 */ /* 0x0008640008000100 */
[----:B----4-:R-:W-:Y:S01]  /*0d40*/  NOP ;  /* 0x0000000000007918 */ /* 0x010fe20000000000 */
.L_x_14:
[----:B------:R-:W-:Y:S01]  /*0d50*/  VOTEU.ALL UP0, P1 ;  /* 0x0000000000ff7886 */ /* 0x000fe20000800000 */
[----:B--23--:R-:W-:Y:S01]  /*0d60*/  UMOV UR4, 0x20 ;  /* 0x0000002000047882 */ /* 0x00cfe20000000000 */
[----:B------:R-:W2:Y:S01]  /*0d70*/  LDCU UR7, c[0x0][0x36c] ;  /* 0x00006d80ff0777ac */ /* 0x000ea20008000800 */
[----:B------:R-:W-:Y:S01]  /*0d80*/  NOP ;  /* 0x0000000000007918 */ /* 0x000fe20000000000 */
[----:B------:R-:W-:Y:S01]  /*0d90*/  LOP3.LUT R0, R170, 0x1f, RZ, 0xc0, !PT ;  /* 0x0000001faa007812 */ /* 0x000fe200078ec0ff */
[----:B------:R-:W-:Y:S01]  /*0da0*/  @!UP0 UMOV UR6, 0x400 ;  /* 0x0000040000068882 */ /* 0x000fe20000000000 */
[----:B------:R-:W-:-:S04]  /*0db0*/  @!UP0 UIADD3 UR4, UPT, UPT, -UR4, 0x100000, URZ ;  /* 0x0010000004048890 */ /* 0x000fc8000fffe1ff */
[----:B------:R-:W-:Y:S02]  /*0dc0*/  @!UP0 USHF.L.U32 UR5, UR4, 0xb, URZ ;  /* 0x0000000b04058899 */ /* 0x000fe400080006ff */
[----:B------:R-:W-:Y:S02]  /*0dd0*/  @!UP0 USHF.L.U32 UR4, UR4, 0x1, URZ ;  /* 0x0000000104048899 */ /* 0x000fe400080006ff */
[----:B------:R-:W-:Y:S01]  /*0de0*/  @!UP0 ULEA UR6, UR48, UR6, 0x18 ;  /* 0x0000000630068291 */ /* 0x000fe2000f8ec0ff */
[----:B------:R-:W-:Y:S01]  /*0df0*/  VOTEU.ALL UP0, P1 ;  /* 0x0000000000ff7886 */ /* 0x000fe20000800000 */
[----:B------:R-:W-:Y:S02]  /*0e00*/  UISETP.NE.AND UP4, UPT, UR13, URZ, UPT ;  /* 0x000000ff0d00728c */ /* 0x000fe4000bf85270 */
[----:B--2---:R-:W-:Y:S01]  /*0e10*/  UISETP.EQ.U32.AND UP5, UPT, UR7, 0x1, UPT ;  /* 0x000000010700788c */ /* 0x004fe2000bfa2070 */
[----:B------:R-:W2:Y:S07]  /*0e20*/  FENCE.VIEW.ASYNC.S ;  /* 0x00000000000073c6 */ /* 0x000eae0000000000 */
[----:B--2---:R2:W3:Y:S01]  /*0e30*/  @!UP0 SYNCS.EXCH.64 URZ, [UR6+0x100], UR4 ;  /* 0x0001000406ff85b2 */ /* 0x0044e20008000100 */
[----:B------:R-:W-:Y:S05]  /*0e40*/  BRA.U !UP5, `(.L_x_15) ;  /* 0x000000010d087547 */ /* 0x000fea000b800000 */
[----:B-1-3--:R-:W-:Y:S01]  /*0e50*/  UCGABAR_ARV ;  /* 0x00000000000079c7 */ /* 0x00afe20008000000 */
[----:B------:R-:W-:Y:S05]  /*0e60*/  BRA `(.L_x_16) ;  /* 0x0000000000047947 */ /* 0x000fea0003800000 */
.L_x_15:
[----:B-1-3--:R-:W-:Y:S01]  /*0e70*/  NOP ;  /* 0x0000000000007918 */ /* 0x00afe20000000000 */
.L_x_16:
[----:B------:R-:W1:Y:S01]  /*0e80*/  S2UR UR21, SR_CTAID.X ;  /* 0x00000000001579c3 */ /* 0x000e620000002500 */
[----:B------:R-:W-:-:S05]  /*0e90*/  CS2R.32 R3, SR_CgaSize ;  /* 0x0000000000037805 */ /* 0x000fca0000008a00 */
[----:B------:R-:W-:-:S05]  /*0ea0*/  IMAD R3, R3, -0xa0, RZ ;  /* 0xffffff6003037824 */ /* 0x000fca00078e02ff */
[----:B--2---:R-:W-:-:S14]  /*0eb0*/  R2UR UR5, R3 ;  /* 0x00000000030572ca */ /* 0x004fdc00000e0000 */
[----:B------:R-:W2:Y:S01]  /*0ec0*/  LDCU UR5, c[0x0][UR5+0x2b0] ;  /* 0x00005600050577ac */ /* 0x000ea20008000800 */
[----:B------:R-:W-:-:S05]  /*0ed0*/  CS2R.32 R3, SR_CgaSize ;  /* 0x0000000000037805 */ /* 0x000fca0000008a00 */
[----:B------:R-:W-:-:S05]  /*0ee0*/  IMAD R3, R3, -0xa0, RZ ;  /* 0xffffff6003037824 */ /* 0x000fca00078e02ff */
[----:B------:R-:W-:-:S14]  /*0ef0*/  R2UR UR4, R3 ;  /* 0x00000000030472ca */ /* 0x000fdc00000e0000 */
[----:B------:R-:W3:Y:S01]  /*0f00*/  LDCU UR4, c[0x0][UR4+0x2b4] ;  /* 0x00005680040477ac */ /* 0x000ee20008000800 */
[----:B------:R-:W4:Y:S01]  /*0f10*/  S2UR UR7, SR_CTAID.Y ;  /* 0x00000000000779c3 */ /* 0x000f220000002600 */
[----:B------:R-:W3:Y:S01]  /*0f20*/  LDCU UR18, c[0x0][0xb24] ;  /* 0x00016480ff1277ac */ /* 0x000ee20008000800 */
[----:B------:R-:W-:-:S05]  /*0f30*/  CS2R.32 R3, SR_CgaSize ;  /* 0x0000000000037805 */ /* 0x000fca0000008a00 */
[----:B------:R-:W-:-:S05]  /*0f40*/  IMAD R3, R3, -0xa0, RZ ;  /* 0xffffff6003037824 */ /* 0x000fca00078e02ff */
[----:B------:R-:W-:-:S14]  /*0f50*/  R2UR UR62, R3 ;  /* 0x00000000033e72ca */ /* 0x000fdc00000e0000 */
[----:B------:R-:W3:Y:S01]  /*0f60*/  LDCU UR62, c[0x0][UR62+0x2a0] ;  /* 0x000054003e3e77ac */ /* 0x000ee20008000800 */
[----:B------:R-:W1:Y:S01]  /*0f70*/  S2UR UR36, SR_CTAID.Z ;  /* 0x00000000002479c3 */ /* 0x000e620000002700 */
[----:B------:R-:W-:-:S05]  /*0f80*/  CS2R.32 R3, SR_CgaSize ;  /* 0x0000000000037805 */ /* 0x000fca0000008a00 */
[----:B------:R-:W-:-:S05]  /*0f90*/  IMAD R3, R3, -0xa0, RZ ;  /* 0xffffff6003037824 */ /* 0x000fca00078e02ff */
[----:B------:R-:W-:-:S14]  /*0fa0*/  R2UR UR59, R3 ;  /* 0x00000000033b72ca */ /* 0x000fdc00000e0000 */
[----:B------:R-:W3:Y:S01]  /*0fb0*/  LDCU UR59, c[0x0][UR59+0x2a4] ;  /* 0x000054803b3b77ac */ /* 0x000ee20008000800 */
[----:B------:R-:W-:Y:S02]  /*0fc0*/  UISETP.GT.U32.AND UP0, UPT, UR46, 0xffff, UPT ;  /* 0x0000ffff2e00788c */ /* 0x000fe4000bf04070 */
[----:B------:R-:W-:Y:S01]  /*0fd0*/  USHF.L.U32 UR28, UR48, 0xc, URZ ;  /* 0x0000000c301c7899 */ /* 0x000fe200080006ff */
[----:B-1----:R-:W-:Y:S01]  /*0fe0*/  I2FP.F32.U32 R3, UR21 ;  /* 0x0000001500037c45 */ /* 0x002fe20008201000 */
[----:B------:R-:W-:Y:S01]  /*0ff0*/  UMOV UR29, 0x5 ;  /* 0x00000005001d7882 */ /* 0x000fe20000000000 */
[----:B------:R-:W1:Y:S03]  /*1000*/  LDCU UR42, c[0x0][0xb24] ;  /* 0x00016480ff2a77ac */ /* 0x000e660008000800 */
[----:B--2---:R-:W-:Y:S01]  /*1010*/  FMUL R3, R3, UR5 ;  /* 0x0000000503037c20 */ /* 0x004fe20008400000 */
[----:B------:R-:W-:Y:S01]  /*1020*/  USEL UR5, UR46, 0xffff, !UP0 ;  /* 0x0000ffff2e057887 */ /* 0x000fe2000c000000 */
[----:B----4-:R-:W-:Y:S01]  /*1030*/  I2FP.F32.U32 R2, UR7 ;  /* 0x0000000700027c45 */ /* 0x010fe20008201000 */
[----:B------:R-:W2:Y:S03]  /*1040*/  LDCU UR23, c[0x0][0xb30] ;  /* 0x00016600ff1777ac */ /* 0x000ea60008000800 */
[----:B------:R-:W4:Y:S01]  /*1050*/  F2I.U32.TRUNC.NTZ R3, R3 ;  /* 0x0000000300037305 */ /* 0x000f22000020f000 */
[----:B---3--:R-:W-:Y:S01]  /*1060*/  FMUL R2, R2, UR4 ;  /* 0x0000000402027c20 */ /* 0x008fe20008400000 */
[----:B------:R-:W-:-:S02]  /*1070*/  ULOP3.LUT UR19, UR5, 0xffff, URZ, 0xc0, !UPT ;  /* 0x0000ffff05137892 */ /* 0x000fc4000f8ec0ff */
[----:B------:R-:W-:Y:S01]  /*1080*/  UISETP.GE.AND UP2, UPT, UR18, 0x1, UPT ;  /* 0x000000011200788c */ /* 0x000fe2000bf46270 */
[----:B------:R-:W-:-:S03]  /*1090*/  UMOV UR20, UR7 ;  /* 0x0000000700147c82 */ /* 0x000fc60008000000 */
[----:B------:R-:W3:Y:S01]  /*10a0*/  F2I.U32.TRUNC.NTZ R2, R2 ;  /* 0x0000000200027305 */ /* 0x000ee2000020f000 */
[----:B------:R-:W-:Y:S01]  /*10b0*/  UMOV UR16, UR21 ;  /* 0x0000001500107c82 */ /* 0x000fe20008000000 */
[----:B----4-:R-:W-:Y:S02]  /*10c0*/  R2UR UR4, R3 ;  /* 0x00000000030472ca */ /* 0x010fe400000e0000 */
[----:B------:R-:W-:Y:S02]  /*10d0*/  PRMT R3, RZ, 0x7610, R3 ;  /* 0x00007610ff037816 */ /* 0x000fe40000000003 */
[----:B---3--:R-:W-:Y:S02]  /*10e0*/  R2UR UR6, R2 ;  /* 0x00000000020672ca */ /* 0x008fe400000e0000 */
[----:B------:R-:W-:-:S07]  /*10f0*/  PRMT R2, RZ, 0x7610, R2 ;  /* 0x00007610ff027816 */ /* 0x000fce0000000002 */
[----:B------:R-:W-:-:S04]  /*1100*/  UIADD3 UR5, UPT, UPT, -UR4, URZ, URZ ;  /* 0x000000ff04057290 */ /* 0x000fc8000fffe1ff */
[----:B------:R-:W-:Y:S02]  /*1110*/  UIMAD UR62, UR62, UR5, UR21 ;  /* 0x000000053e3e72a4 */ /* 0x000fe4000f8e0215 */
[----:B------:R-:W-:-:S04]  /*1120*/  UIADD3 UR4, UPT, UPT, -UR6, URZ, URZ ;  /* 0x000000ff06047290 */ /* 0x000fc8000fffe1ff */
[----:B------:R-:W-:Y:S01]  /*1130*/  UIMAD UR59, UR59, UR4, UR7 ;  /* 0x000000043b3b72a4 */ /* 0x000fe2000f8e0207 */
[----:B-12---:R-:W-:Y:S11]  /*1140*/  BRA.U UP4, `(.L_x_17) ;  /* 0x00000001043c7547 */ /* 0x006ff6000b800000 */
[----:B------:R-:W-:Y:S02]  /*1150*/  UISETP.GT.U32.AND UP0, UPT, UR62, 0x1, UPT ;  /* 0x000000013e00788c */ /* 0x000fe4000bf04070 */
[----:B------:R-:W-:Y:S02]  /*1160*/  ULOP3.LUT UR4, UR62, 0xfffffffe, URZ, 0xc0, !UPT ;  /* 0xfffffffe3e047892 */ /* 0x000fe4000f8ec0ff */
[----:B------:R-:W-:Y:S02]  /*1170*/  UISETP.NE.AND UP1, UPT, UR59, URZ, UP0 ;  /* 0x000000ff3b00728c */ /* 0x000fe40008725270 */
[----:B------:R-:W-:Y:S02]  /*1180*/  UISETP.NE.AND UP0, UPT, UR59, 0x1, UP0 ;  /* 0x000000013b00788c */ /* 0x000fe40008705270 */
[----:B------:R-:W-:Y:S02]  /*1190*/  USEL UR7, URZ, 0x1, UP1 ;  /* 0x00000001ff077887 */ /* 0x000fe40008800000 */
[----:B------:R-:W-:-:S02]  /*11a0*/  USEL UR6, URZ, 0x4, UP0 ;  /* 0x00000004ff067887 */ /* 0x000fc40008000000 */
[----:B------:R-:W-:Y:S02]  /*11b0*/  USEL UR5, URZ, 0x2, UP1 ;  /* 0x00000002ff057887 */ /* 0x000fe40008800000 */
[----:B------:R-:W-:Y:S02]  /*11c0*/  ULEA UR4, UR59, UR4, 0x1 ;  /* 0x000000043b047291 */ /* 0x000fe4000f8e08ff */
[----:B------:R-:W-:Y:S02]  /*11d0*/  USEL UR8, URZ, 0x8, UP0 ;  /* 0x00000008ff087887 */ /* 0x000fe40008000000 */
[----:B------:R-:W-:-:S03]  /*11e0*/  UIADD3 UR5, UPT, UPT, UR5, UR6, UR7 ;  /* 0x0000000605057290 */ /* 0x000fc6000fffe007 */
[----:B------:R-:W-:Y:S01]  /*11f0*/  UMOV UR6, 0x3 ;  /* 0x0000000300067882 */ /* 0x000fe20000000000 */
[----:B------:R-:W-:Y:S02]  /*1200*/  UIADD3 UR5, UPT, UPT, UR5, UR8, URZ ;  /* 0x0000000805057290 */ /* 0x000fe4000fffe0ff */
[----:B------:R-:W-:-:S04]  /*1210*/  USHF.L.U32 UR4, UR6, UR4, URZ ;  /* 0x0000000406047299 */ /* 0x000fc800080006ff */
[----:B------:R-:W-:Y:S02]  /*1220*/  MOV R3, UR5 ;  /* 0x0000000500037c02 */ /* 0x000fe40008000f00 */
[----:B------:R-:W-:Y:S02]  /*1230*/  MOV R2, UR4 ;  /* 0x0000000400027c02 */ /* 0x000fe40008000f00 */
.L_x_17:
[----:B------:R-:W-:Y:S05]  /*1240*/  BRA.U !UP2, `(.L_x_18) ;  /* 0x000000010ad07547 */ /* 0x000fea000b800000 */
[----:B------:R-:W1:Y:S01]  /*1250*/  LDCU.128 UR24, c[0x0][0xb10] ;  /* 0x00016200ff1877ac */ /* 0x000e620008000c00 */
[----:B------:R-:W2:Y:S01]  /*1260*/  LDCU UR12, c[0x0][0x370] ;  /* 0x00006e00ff0c77ac */ /* 0x000ea20008000800 */
[----:B------:R-:W3:Y:S01]  /*1270*/  LDCU UR5, c[0x0][0x374] ;  /* 0x00006e80ff0577ac */ /* 0x000ee20008000800 */
[----:B------:R-:W4:Y:S01]  /*1280*/  LDCU UR22, c[0x0][0xb0c] ;  /* 0x00016180ff1677ac */ /* 0x000f220008000800 */
[----:B------:R-:W4:Y:S01]  /*1290*/  LDCU UR4, c[0x0][0xb20] ;  /* 0x00016400ff0477ac */ /* 0x000f220008000800 */
[----:B------:R-:W4:Y:S01]  /*12a0*/  LDCU.64 UR16, c[0x0][0xb28] ;  /* 0x00016500ff1077ac */ /* 0x000f220008000a00 */
[----:B-1----:R-:W-:Y:S02]  /*12b0*/  UISETP.NE.AND UP0, UPT, UR26, 0x1, UPT ;  /* 0x000000011a00788c */ /* 0x002fe4000bf05270 */
[----:B---3--:R-:W-:Y:S02]  /*12c0*/  UIMAD.WIDE.U32 UR6, UR5, UR27, URZ ;  /* 0x0000001b050672a5 */ /* 0x008fe4000f8e00ff */
[----:B--2---:R-:W-:-:S02]  /*12d0*/  UIMAD.WIDE.U32 UR8, UR12, UR24, URZ ;  /* 0x000000180c0872a5 */ /* 0x004fc4000f8e00ff */
[----:B----4-:R-:W-:Y:S02]  /*12e0*/  UISETP.NE.AND UP1, UPT, UR22, 0x1, UPT ;  /* 0x000000011600788c */ /* 0x010fe4000bf25270 */
[----:B------:R-:W-:Y:S01]  /*12f0*/  UISETP.NE.AND UP2, UPT, UR18, 0x1, UPT ;  /* 0x000000011200788c */ /* 0x000fe2000bf45270 */
[----:B------:R-:W-:Y:S02]  /*1300*/  UMOV UR6, UR7 ;  /* 0x0000000700067c82 */ /* 0x000fe40008000000 */
[----:B------:R-:W-:Y:S01]  /*1310*/  UMOV UR8, UR9 ;  /* 0x0000000900087c82 */ /* 0x000fe20008000000 */
[----:B------:R-:W-:Y:S02]  /*1320*/  @UP0 USHF.R.U32.HI UR5, URZ, UR4, UR6 ;  /* 0x00000004ff050299 */ /* 0x000fe40008011606 */
[----:B------:R-:W-:Y:S02]  /*1330*/  UIMAD.WIDE.U32 UR14, UR20, UR27, URZ ;  /* 0x0000001b140e72a5 */ /* 0x000fe4000f8e00ff */
[----:B------:R-:W-:-:S02]  /*1340*/  UIMAD.WIDE.U32 UR6, UR5, UR16, URZ ;  /* 0x00000010050672a5 */ /* 0x000fc4000f8e00ff */
[----:B------:R-:W-:Y:S02]  /*1350*/  @UP1 USHF.R.U32.HI UR12, URZ, UR25, UR8 ;  /* 0x00000019ff0c1299 */ /* 0x000fe40008011608 */
[----:B------:R-:W-:Y:S02]  /*1360*/  UIMAD.WIDE.U32 UR10, UR21, UR24, URZ ;  /* 0x00000018150a72a5 */ /* 0x000fe4000f8e00ff */
[----:B------:R-:W-:Y:S01]  /*1370*/  UIMAD.WIDE.U32 UR8, UR12, UR16, URZ ;  /* 0x000000100c0872a5 */ /* 0x000fe2000f8e00ff */
[----:B------:R-:W-:Y:S01]  /*1380*/  UMOV UR14, UR15 ;  /* 0x0000000f000e7c82 */ /* 0x000fe20008000000 */
[----:B------:R-:W-:Y:S01]  /*1390*/  UMOV UR6, UR7 ;  /* 0x0000000700067c82 */ /* 0x000fe20008000000 */
[----:B------:R-:W-:Y:S02]  /*13a0*/  USHF.R.U32.HI UR14, URZ, UR4, UR14 ;  /* 0x00000004ff0e7299 */ /* 0x000fe4000801160e */
[----:B------:R-:W-:Y:S01]  /*13b0*/  @UP2 USHF.R.U32.HI UR5, URZ, UR17, UR6 ;  /* 0x00000011ff052299 */ /* 0x000fe20008011606 */
[----:B------:R-:W-:-:S02]  /*13c0*/  UMOV UR10, UR11 ;  /* 0x0000000b000a7c82 */ /* 0x000fc40008000000 */
[----:B------:R-:W-:Y:S01]  /*13d0*/  UMOV UR6, UR9 ;  /* 0x0000000900067c82 */ /* 0x000fe20008000000 */
[----:B------:R-:W-:Y:S02]  /*13e0*/  USHF.R.U32.HI UR10, URZ, UR25, UR10 ;  /* 0x00000019ff0a7299 */ /* 0x000fe4000801160a */
[----:B------:R-:W-:Y:S02]  /*13f0*/  @UP2 USHF.R.U32.HI UR12, URZ, UR17, UR6 ;  /* 0x00000011ff0c2299 */ /* 0x000fe40008011606 */
[----:B------:R-:W-:Y:S02]  /*1400*/  USEL UR4, UR20, UR14, !UP0 ;  /* 0x0000000e14047287 */ /* 0x000fe4000c000000 */
[----:B------:R-:W-:Y:S02]  /*1410*/  UIMAD UR6, UR5, UR18, URZ ;  /* 0x00000012050672a4 */ /* 0x000fe4000f8e02ff */
[----:B------:R-:W-:Y:S02]  /*1420*/  USEL UR5, UR21, UR10, !UP1 ;  /* 0x0000000a15057287 */ /* 0x000fe4000c800000 */
[----:B------:R-:W-:-:S02]  /*1430*/  UIMAD UR8, UR12, UR18, URZ ;  /* 0x000000120c0872a4 */ /* 0x000fc4000f8e02ff */
[----:B------:R-:W-:Y:S02]  /*1440*/  UISETP.GE.AND UP0, UPT, UR4, UR6, UPT ;  /* 0x000000060400728c */ /* 0x000fe4000bf06270 */
[----:B------:R-:W-:Y:S02]  /*1450*/  UIMAD.WIDE.U32 UR6, UR4, UR16, URZ ;  /* 0x00000010040672a5 */ /* 0x000fe4000f8e00ff */
[----:B------:R-:W-:Y:S02]  /*1460*/  UISETP.GE.OR UP0, UPT, UR5, UR8, UP0 ;  /* 0x000000080500728c */ /* 0x000fe40008706670 */
[----:B------:R-:W-:Y:S02]  /*1470*/  UIMAD.WIDE.U32 UR8, UR5, UR16, URZ ;  /* 0x00000010050872a5 */ /* 0x000fe4000f8e00ff */
[----:B------:R-:W-:Y:S02]  /*1480*/  USHF.R.U32.HI UR7, URZ, UR17, UR7 ;  /* 0x00000011ff077299 */ /* 0x000fe40008011607 */
[----:B------:R-:W-:-:S02]  /*1490*/  UIADD3 UR10, UPT, UPT, -UR4, URZ, URZ ;  /* 0x000000ff040a7290 */ /* 0x000fc4000fffe1ff */
[----:B------:R-:W-:Y:S02]  /*14a0*/  USEL UR7, UR4, UR7, !UP2 ;  /* 0x0000000704077287 */ /* 0x000fe4000d000000 */
[----:B------:R-:W-:Y:S01]  /*14b0*/  UIADD3 UR16, UPT, UPT, -UR5, URZ, URZ ;  /* 0x000000ff05107290 */ /* 0x000fe2000fffe1ff */
[----:B------:R-:W-:Y:S01]  /*14c0*/  @!UP0 UMOV UR6, UR9 ;  /* 0x0000000900068c82 */ /* 0x000fe20008000000 */
[----:B------:R-:W-:Y:S02]  /*14d0*/  UIADD3 UR8, UPT, UPT, -UR7, URZ, URZ ;  /* 0x000000ff07087290 */ /* 0x000fe4000fffe1ff */
[----:B------:R-:W-:Y:S02]  /*14e0*/  @!UP0 USHF.R.U32.HI UR6, URZ, UR17, UR6 ;  /* 0x00000011ff068299 */ /* 0x000fe40008011606 */
[----:B------:R-:W-:Y:S02]  /*14f0*/  UIMAD UR8, UR18, UR8, UR4 ;  /* 0x00000008120872a4 */ /* 0x000fe4000f8e0204 */
[----:B------:R-:W-:-:S02]  /*1500*/  @!UP0 USEL UR6, UR5, UR6, !UP2 ;  /* 0x0000000605068287 */ /* 0x000fc4000d000000 */
[----:B------:R-:W-:Y:S02]  /*1510*/  UIMAD UR20, UR26, UR10, UR20 ;  /* 0x0000000a1a1472a4 */ /* 0x000fe4000f8e0214 */
[----:B------:R-:W-:Y:S02]  /*1520*/  @!UP0 UIADD3 UR7, UPT, UPT, UR7, -UR6, URZ ;  /* 0x8000000607078290 */ /* 0x000fe4000fffe0ff */
[----:B------:R-:W-:Y:S02]  /*1530*/  @!UP0 UIMAD UR6, UR8, UR12, UR6 ;  /* 0x0000000c080682a4 */ /* 0x000fe4000f8e0206 */
[----:B------:R-:W-:Y:S02]  /*1540*/  @!UP0 UIMAD UR4, UR7, UR18, UR5 ;  /* 0x00000012070482a4 */ /* 0x000fe4000f8e0205 */
[----:B------:R-:W-:Y:S02]  /*1550*/  UIMAD UR16, UR22, UR16, UR21 ;  /* 0x00000010161072a4 */ /* 0x000fe4000f8e0215 */
[----:B------:R-:W-:Y:S01]  /*1560*/  UIMAD UR20, UR4, UR26, UR20 ;  /* 0x0000001a041472a4 */ /* 0x000fe2000f8e0214 */
[----:B------:R-:W-:-:S02]  /*1570*/  @!UP0 UMOV UR5, UR6 ;  /* 0x0000000600058c82 */ /* 0x000fc40008000000 */
[----:B------:R-:W-:-:S12]  /*1580*/  UIMAD UR16, UR5, UR22, UR16 ;  /* 0x00000016051072a4 */ /* 0x000fd8000f8e0210 */
.L_x_18:
[----:B------:R-:W-:Y:S02]  /*1590*/  UISETP.NE.AND UP1, UPT, UR23, 0x1, UPT ;  /* 0x000000011700788c */ /* 0x000fe4000bf25270 */
[----:B------:R-:W-:Y:S02]  /*15a0*/  UISETP.NE.AND UP0, UPT, UR13, 0x2, UPT ;  /* 0x000000020d00788c */ /* 0x000fe4000bf05270 */
[----:B------:R-:W-:Y:S02]  /*15b0*/  ULOP3.LUT UR28, UR28, 0x2000, URZ, 0xc0, !UPT ;  /* 0x000020001c1c7892 */ /* 0x000fe4000f8ec0ff */
[----:B------:R-:W-:-:S03]  /*15c0*/  USHF.L.U32 UR24, UR29, UR19, URZ ;  /* 0x000000131d187299 */ /* 0x000fc600080006ff */
[----:B------:R-:W-:Y:S09]  /*15d0*/  BRA.U UP1, `(.L_x_19) ;  /* 0x0000000101447547 */ /* 0x000ff2000b800000 */
[----:B------:R-:W1:Y:S01]  /*15e0*/  LDCU.128 UR8, c[0x0][0xb10] ;  /* 0x00016200ff0877ac */ /* 0x000e620008000c00 */
[----:B------:R-:W2:Y:S01]  /*15f0*/  LDCU UR12, c[0x0][0xb0c] ;  /* 0x00016180ff0c77ac */ /* 0x000ea20008000800 */
[----:B------:R-:W3:Y:S01]  /*1600*/  LDCU UR14, c[0x0][0xb20] ;  /* 0x00016400ff0e77ac */ /* 0x000ee20008000800 */
[----:B-1----:R-:W-:Y:S02]  /*1610*/  UIMAD.WIDE.U32 UR6, UR16, UR8, URZ ;  /* 0x00000008100672a5 */ /* 0x002fe4000f8e00ff */
[----:B------:R-:W-:Y:S02]  /*1620*/  UIMAD.WIDE.U32 UR4, UR20, UR11, URZ ;  /* 0x0000000b140472a5 */ /* 0x000fe4000f8e00ff */
[----:B--2---:R-:W-:Y:S02]  /*1630*/  UISETP.NE.AND UP2, UPT, UR12, 0x1, UPT ;  /* 0x000000010c00788c */ /* 0x004fe4000bf45270 */
[----:B------:R-:W-:Y:S01]  /*1640*/  UISETP.NE.AND UP1, UPT, UR10, 0x1, UPT ;  /* 0x000000010a00788c */ /* 0x000fe2000bf25270 */
[----:B------:R-:W-:-:S02]  /*1650*/  UMOV UR6, UR7 ;  /* 0x0000000700067c82 */ /* 0x000fc40008000000 */
[----:B------:R-:W-:Y:S01]  /*1660*/  UMOV UR4, UR5 ;  /* 0x0000000500047c82 */ /* 0x000fe20008000000 */
[----:B------:R-:W-:Y:S02]  /*1670*/  USHF.R.U32.HI UR6, URZ, UR9, UR6 ;  /* 0x00000009ff067299 */ /* 0x000fe40008011606 */
[----:B---3--:R-:W-:Y:S02]  /*1680*/  USHF.R.U32.HI UR4, URZ, UR14, UR4 ;  /* 0x0000000eff047299 */ /* 0x008fe40008011604 */
[----:B------:R-:W-:Y:S02]  /*1690*/  USEL UR5, UR16, UR6, !UP2 ;  /* 0x0000000610057287 */ /* 0x000fe4000d000000 */
[----:B------:R-:W-:-:S04]  /*16a0*/  USEL UR4, UR20, UR4, !UP1 ;  /* 0x0000000414047287 */ /* 0x000fc8000c800000 */
[----:B------:R-:W-:Y:S02]  /*16b0*/  UIADD3 UR6, UPT, UPT, -UR4, UR5, URZ ;  /* 0x0000000504067290 */ /* 0x000fe4000fffe1ff */
[----:B------:R-:W-:Y:S02]  /*16c0*/  UIADD3 UR4, UPT, UPT, UR4, -UR5, URZ ;  /* 0x8000000504047290 */ /* 0x000fe4000fffe0ff */
[----:B------:R-:W-:Y:S02]  /*16d0*/  UIMAD UR20, UR6, UR10, UR20 ;  /* 0x0000000a061472a4 */ /* 0x000fe4000f8e0214 */
[----:B------:R-:W-:-:S12]  /*16e0*/  UIMAD UR16, UR4, UR12, UR16 ;  /* 0x0000000c041072a4 */ /* 0x000fd8000f8e0210 */
.L_x_19:
[----:B------:R-:W-:Y:S05]  /*16f0*/  BRA.U !UP5, `(.L_x_20) ;  /* 0x000000010d0c7547 */ /* 0x000fea000b800000 */
[----:B------:R-:W-:Y:S01]  /*1700*/  UCGABAR_WAIT ;  /* 0x0000000000007dc7 */ /* 0x000fe20008000000 */
[----:B------:R-:W-:Y:S01]  /*1710*/  CCTL.IVALL ;  /* 0x00000000ff00798f */ /* 0x000fe20002000000 */
[----:B------:R-:W-:Y:S05]  /*1720*/  BRA `(.L_x_21) ;  /* 0x0000000000047947 */ /* 0x000fea0003800000 */
.L_x_20:
[----:B------:R-:W-:Y:S06]  /*1730*/  BAR.SYNC.DEFER_BLOCKING 0x0 ;  /* 0x0000000000007b1d */ /* 0x000fec0000010000 */
.L_x_21:
[----:B------:R-:W-:Y:S05]  /*1740*/  BRA.U UP0, `(.L_x_22) ;  /* 0x0000001100fc7547 */ /* 0x000fea000b800000 */
[----:B------:R-:W1:Y:S01]  /*1750*/  LDCU UR6, c[0x0][0x38c] ;  /* 0x00007180ff0677ac */ /* 0x000e620008000800 */
[----:B------:R-:W-:Y:S01]  /*1760*/  PLOP3.LUT P1, PT, PT, PT, UP3, 0x80, 0x8 ;  /* 0x000000000008781c */ /* 0x000fe20003f2f038 */
[----:B------:R-:W-:Y:S01]  /*1770*/  IMAD.MOV.U32 R12, RZ, RZ, 0x1 ;  /* 0x00000001ff0c7424 */ /* 0x000fe200078e00ff */
[----:B------:R-:W-:Y:S01]  /*1780*/  ISETP.NE.AND P2, PT, R0, RZ, P3 ;  /* 0x000000ff0000720c */ /* 0x000fe20001f45270 */
[----:B------:R-:W-:Y:S01]  /*1790*/  USHF.L.U32 UR7, UR21, 0x7, URZ ;  /* 0x0000000715077899 */ /* 0x000fe200080006ff */
[----:B------:R-:W-:Y:S01]  /*17a0*/  PLOP3.LUT P1, PT, P1, PT, PT, 0x8, 0x80 ;  /* 0x000000000080781c */ /* 0x000fe20000f2e170 */
[----:B------:R-:W-:Y:S01]  /*17b0*/  UMOV UR8, 0x400 ;  /* 0x0000040000087882 */ /* 0x000fe20000000000 */
[----:B------:R-:W-:Y:S01]  /*17c0*/  UISETP.NE.AND UP1, UPT, UR13, URZ, UPT ;  /* 0x000000ff0d00728c */ /* 0x000fe2000bf25270 */
[----:B------:R-:W-:Y:S01]  /*17d0*/  CS2R R10, SRZ ;  /* 0x00000000000a7805 */ /* 0x000fe2000001ff00 */
[----:B------:R-:W-:Y:S01]  /*17e0*/  USHF.L.U32 UR46, UR21, 0x6, URZ ;  /* 0x00000006152e7899 */ /* 0x000fe200080006ff */
[----:B------:R-:W-:Y:S01]  /*17f0*/  IMAD.MOV.U32 R9, RZ, RZ, RZ ;  /* 0x000000ffff097224 */ /* 0x000fe200078e00ff */
[----:B------:R-:W-:Y:S01]  /*1800*/  ULEA UR13, UR48, UR8, 0x18 ;  /* 0x00000008300d7291 */ /* 0x000fe2000f8ec0ff */
[----:B------:R-:W-:Y:S01]  /*1810*/  IMAD.MOV.U32 R8, RZ, RZ, 0x1 ;  /* 0x00000001ff087424 */ /* 0x000fe200078e00ff */
[----:B------:R-:W2:Y:S01]  /*1820*/  LDCU UR39, c[0x0][0x370] ;  /* 0x00006e00ff2777ac */ /* 0x000ea20008000800 */
[----:B------:R-:W-:-:S02]  /*1830*/  USEL UR21, UR43, 0x2, UP1 ;  /* 0x000000022b157887 */ /* 0x000fc40008800000 */
[----:B-1----:R-:W-:Y:S02]  /*1840*/  UIADD3 UR5, UPT, UPT, UR6, 0x7f, URZ ;  /* 0x0000007f06057890 */ /* 0x002fe4000fffe0ff */
[----:B------:R-:W-:Y:S02]  /*1850*/  UIADD3 UR47, UPT, UPT, UR6, 0xfe, URZ ;  /* 0x000000fe062f7890 */ /* 0x000fe4000fffe0ff */
[----:B------:R-:W-:Y:S01]  /*1860*/  USHF.R.S32.HI UR4, URZ, 0x1f, UR5 ;  /* 0x0000001fff047899 */ /* 0x000fe20008011405 */
[----:B------:R-:W1:Y:S03]  /*1870*/  LDCU.64 UR26, c[0x0][0x348] ;  /* 0x00006900ff1a77ac */ /* 0x000e660008000a00 */
[----:B------:R-:W-:Y:S02]  /*1880*/  ULEA.HI UR4, UR4, UR5, URZ, 0x7 ;  /* 0x0000000504047291 */ /* 0x000fe4000f8f38ff */
[----:B------:R-:W-:-:S02]  /*1890*/  UIADD3 UR5, UPT, UPT, UR6, -0x1, URZ ;  /* 0xffffffff06057890 */ /* 0x000fc4000fffe0ff */
[----:B------:R-:W-:Y:S02]  /*18a0*/  USHF.R.S32.HI UR41, URZ, 0x7, UR4 ;  /* 0x00000007ff297899 */ /* 0x000fe40008011404 */
[----:B------:R-:W-:Y:S02]  /*18b0*/  UISETP.GE.U32.AND UP2, UPT, UR5, -0xff, UPT ;  /* 0xffffff010500788c */ /* 0x000fe4000bf46070 */
[----:B------:R-:W-:Y:S02]  /*18c0*/  UISETP.LT.U32.AND UP0, UPT, UR41, 0x5, UPT ;  /* 0x000000052900788c */ /* 0x000fe4000bf01070 */
[----:B------:R-:W-:Y:S02]  /*18d0*/  ULOP3.LUT UR5, UR7, 0x80, URZ, 0xc0, !UPT ;  /* 0x0000008007057892 */ /* 0x000fe4000f8ec0ff */
[----:B------:R-:W-:Y:S01]  /*18e0*/  USEL UR40, UR41, 0x5, UP0 ;  /* 0x0000000529287887 */ /* 0x000fe20008000000 */
[----:B------:R-:W3:Y:S03]  /*18f0*/  LDCU UR38, c[0x0][0x374] ;  /* 0x00006e80ff2677ac */ /* 0x000ee60008000800 */
[----:B------:R-:W-:-:S02]  /*1900*/  UIADD3 UR4, UPT, UPT, UR40, -0x1, URZ ;  /* 0xffffffff28047890 */ /* 0x000fc4000fffe0ff */
[----:B------:R-:W-:Y:S02]  /*1910*/  @UP2 UIADD3 UR4, UPT, UPT, UR40, URZ, URZ ;  /* 0x000000ff28042290 */ /* 0x000fe4000fffe0ff */
[----:B------:R-:W-:Y:S02]  /*1920*/  ULOP3.LUT UR46, UR46, 0x40, URZ, 0xc0, !UPT ;  /* 0x000000402e2e7892 */ /* 0x000fe4000f8ec0ff */
[----:B------:R-:W-:Y:S02]  /*1930*/  UIADD3 UR30, UPT, UPT, UR13, 0x8400, UR28 ;  /* 0x000084000d1e7890 */ /* 0x000fe4000fffe01c */
[----:B------:R-:W-:Y:S02]  /*1940*/  ULEA.HI UR44, UR28, UR5, URZ, 0x19 ;  /* 0x000000051c2c7291 */ /* 0x000fe4000f8fc8ff */
[----:B------:R-:W-:Y:S02]  /*1950*/  UIADD3 UR45, UPT, UPT, UR41, -UR40, URZ ;  /* 0x80000028292d7290 */ /* 0x000fe4000fffe0ff */
[----:B------:R-:W-:-:S02]  /*1960*/  UIADD3 UR29, UPT, UPT, UR4, 0x1, URZ ;  /* 0x00000001041d7890 */ /* 0x000fc4000fffe0ff */
[----:B------:R-:W-:Y:S01]  /*1970*/  UIADD3 UR43, UPT, UPT, -UR4, URZ, URZ ;  /* 0x000000ff042b7290 */ /* 0x000fe2000fffe1ff */
[----:B-123--:R-:W-:-:S11]  /*1980*/  UMOV UR6, URZ ;  /* 0x000000ff00067c82 */ /* 0x00efd60008000000 */
.L_x_42:
[----:B------:R-:W-:-:S09]  /*1990*/  UISETP.NE.AND UP0, UPT, UR48, URZ, UPT ;  /* 0x000000ff3000728c */ /* 0x000fd2000bf05270 */
[----:B-1----:R-:W-:Y:S05]  /*19a0*/  BRA.U UP0, `(.L_x_23) ;  /* 0x0000000100287547 */ /* 0x002fea000b800000 */
[----:B------:R-:W-:Y:S02]  /*19b0*/  LEA R0, R9, UR13, 0x3 ;  /* 0x0000000d09007c11 */ /* 0x000fe4000f8e18ff */
[----:B------:R-:W-:-:S04]  /*19c0*/  SHF.L.U32 R3, R8, 0x1f, RZ ;  /* 0x0000001f08037819 */ /* 0x000fc800000006ff */
[----:B------:R-:W1:Y:S02]  /*19d0*/  SYNCS.PHASECHK.TRANS64.TRYWAIT P0, [R0+URZ+0xf0], R3 ;  /* 0x0000f003000075a7 */ /* 0x000e6400080011ff */
[----:B-1----:R-:W-:Y:S05]  /*19e0*/  @!P0 BRA `(.L_x_24) ;  /* 0x00000074004c8947 */ /* 0x002fea0003800000 */
.L_x_125:
[----:B------:R2:W-:Y:S01]  /*19f0*/  SYNCS.ARRIVE.TRANS64.A1T0 RZ, [R0+URZ+0xe0], RZ ;  /* 0x0000e0ff00ff79a7 */ /* 0x0005e200081000ff */
[----:B------:R-:W-:-:S05]  /*1a00*/  VIADD R9, R9, 0x1 ;  /* 0x0000000109097836 */ /* 0x000fca0000000000 */
[----:B------:R-:W-:-:S04]  /*1a10*/  ISETP.NE.AND P0, PT, R9, 0x2, PT ;  /* 0x000000020900780c */ /* 0x000fc80003f05270 */
[----:B-1----:R-:W-:Y:S02]  /*1a20*/  SEL R3, RZ, 0x1, P0 ;  /* 0x00000001ff037807 */ /* 0x002fe40000000000 */
[----:B------:R-:W-:Y:S02]  /*1a30*/  SEL R9, R9, RZ, P0 ;  /* 0x000000ff09097207 */ /* 0x000fe40000000000 */
[----:B------:R-:W-:-:S07]  /*1a40*/  LOP3.LUT R8, R8, R3, RZ, 0x3c, !PT ;  /* 0x0000000308087212 */ /* 0x000fce00078e3cff */
.L_x_23:
[----:B------:R-:W-:Y:S01]  /*1a50*/  ULEA UR4, UR6, UR13, 0x3 ;  /* 0x0000000d06047291 */ /* 0x000fe2000f8e18ff */
[----:B--2---:R-:W-:Y:S01]  /*1a60*/  SHF.L.U32 R0, R12, 0x1f, RZ ;  /* 0x0000001f0c007819 */ /* 0x004fe200000006ff */
[----:B------:R-:W-:Y:S02]  /*1a70*/  UISETP.GE.U32.AND UP0, UPT, UR47, 0xff, UPT ;  /* 0x000000ff2f00788c */ /* 0x000fe4000bf06070 */
[----:B------:R-:W-:Y:S01]  /*1a80*/  ULEA UR11, UR20, UR46, 0x7 ;  /* 0x0000002e140b7291 */ /* 0x000fe2000f8e38ff */
[----:B------:R-:W-:-:S04]  /*1a90*/  UMOV UR7, URZ ;  /* 0x000000ff00077c82 */ /* 0x000fc80008000000 */
[----:B------:R1:W2:Y:S01]  /*1aa0*/  SYNCS.PHASECHK.TRANS64.TRYWAIT P0, [UR4+0x28], R0 ;  /* 0x00002800ff0075a7 */ /* 0x0002a20008001104 */
[----:B------:R-:W-:-:S04]  /*1ab0*/  ULEA.HI UR4, UR16, UR16, URZ, 0x1 ;  /* 0x0000001010047291 */ /* 0x000fc8000f8f08ff */
[----:B------:R-:W-:-:S04]  /*1ac0*/  USHF.L.U32 UR4, UR4, 0x7, URZ ;  /* 0x0000000704047899 */ /* 0x000fc800080006ff */
[----:B------:R-:W-:-:S04]  /*1ad0*/  ULOP3.LUT UR35, UR4, 0xffffff00, URZ, 0xc0, !UPT ;  /* 0xffffff0004237892 */ /* 0x000fc8000f8ec0ff */
[----:B------:R-:W-:Y:S01]  /*1ae0*/  UIADD3 UR35, UPT, UPT, UR44, UR35, URZ ;  /* 0x000000232c237290 */ /* 0x000fe2000fffe0ff */
[----:B------:R-:W-:Y:S11]  /*1af0*/  BRA.U !UP0, `(.L_x_25) ;  /* 0x0000000108c47547 */ /* 0x000ff6000b800000 */
[----:B------:R-:W-:Y:S01]  /*1b00*/  UMOV UR16, UR43 ;  /* 0x0000002b00107c82 */ /* 0x000fe20008000000 */
[----:B------:R-:W-:Y:S01]  /*1b10*/  UMOV UR4, UR6 ;  /* 0x0000000600047c82 */ /* 0x000fe20008000000 */
[----:B------:R-:W-:-:S05]  /*1b20*/  UMOV UR34, URZ ;  /* 0x000000ff00227c82 */ /* 0x000fca0008000000 */
.L_x_31:
[----:B------:R-:W-:Y:S01]  /*1b30*/  ULEA UR33, UR4, UR13, 0x3 ;  /* 0x0000000d04217291 */ /* 0x000fe2000f8e18ff */
[----:B------:R-:W-:Y:S01]  /*1b40*/  @P3 MOV R2, 0xc000 ;  /* 0x0000c00000023802 */ /* 0x000fe20000000f00 */
[----:B--234-:R-:W-:Y:S10]  /*1b50*/  @P0 BRA `(.L_x_26) ;  /* 0x00000000000c0947 */ /* 0x01cff40003800000 */
[----:B------:R-:W-:-:S04]  /*1b60*/  SHF.L.U32 R3, R12, 0x1f, RZ ;  /* 0x0000001f0c037819 */ /* 0x000fc800000006ff */
[----:B------:R-:W2:Y:S02]  /*1b70*/  SYNCS.PHASECHK.TRANS64.TRYWAIT P0, [UR33+0x28], R3 ;  /* 0x00002803ff0075a7 */ /* 0x000ea40008001121 */
[----:B--2---:R-:W-:Y:S05]  /*1b80*/  @!P0 BRA `(.L_x_27) ;  /* 0x0000007000f88947 */ /* 0x004fea0003800000 */
.L_x_26:
[----:B------:R2:W-:Y:S01]  /*1b90*/  @P3 SYNCS.ARRIVE.TRANS64 RZ, [UR33], R2 ;  /* 0x00000002ffff39a7 */ /* 0x0005e20008000021 */
[----:B------:R-:W-:Y:S02]  /*1ba0*/  ULOP3.LUT UR5, UR21, 0x2, URZ, 0xfc, !UPT ;  /* 0x0000000215057892 */ /* 0x000fe4000f8efcff */
[----:B------:R-:W-:Y:S02]  /*1bb0*/  UIADD3 UR16, UPT, UPT, UR16, 0x1, URZ ;  /* 0x0000000110107890 */ /* 0x000fe4000fffe0ff */
[----:B------:R-:W-:Y:S02]  /*1bc0*/  UISETP.NE.AND UP0, UPT, UR5, 0x2, UPT ;  /* 0x000000020500788c */ /* 0x000fe4000bf05270 */
[----:B------:R-:W-:-:S07]  /*1bd0*/  UISETP.NE.AND UP2, UPT, UR16, 0x1, UPT ;  /* 0x000000011000788c */ /* 0x000fce000bf45270 */
[----:B------:R-:W-:Y:S05]  /*1be0*/  BRA.U UP0, `(.L_x_28) ;  /* 0x0000000100047547 */ /* 0x000fea000b800000 */
[----:B------:R-:W-:Y:S05]  /*1bf0*/  BPT.TRAP 0x1 ;  /* 0x000000040000795c */ /* 0x000fea0000300000 */
.L_x_28:
[----:B------:R-:W-:Y:S04]  /*1c00*/  BSSY.RECONVERGENT B0, `(.L_x_29) ;  /* 0x0000003000007945 */ /* 0x000fe80003800200 */
[----:B------:R-:W-:Y:S05]  /*1c10*/  @!P2 BRA `(.L_x_30) ;  /* 0x000000000004a947 */ /* 0x000fea0003800000 */
[----:B------:R-:W-:Y:S05]  /*1c20*/  BPT.TRAP 0x1 ;  /* 0x000000040000795c */ /* 0x000fea0000300000 */
.L_x_30:
[----:B------:R-:W-:Y:S05]  /*1c30*/  BSYNC.RECONVERGENT B0 ;  /* 0x0000000000007941 */ /* 0x000fea0003800200 */
.L_x_29:
[----:B------:R-:W-:Y:S02]  /*1c40*/  UIADD3 UR5, UPT, UPT, UR4, 0x1, URZ ;  /* 0x0000000104057890 */ /* 0x000fe4000fffe0ff */
[----:B------:R-:W-:Y:S02]  /*1c50*/  ULEA UR32, UR4, UR28, 0xe ;  /* 0x0000001c04207291 */ /* 0x000fe4000f8e70ff */
[----:B------:R-:W-:Y:S02]  /*1c60*/  UISETP.NE.AND UP0, UPT, UR5, 0x5, UPT ;  /* 0x000000050500788c */ /* 0x000fe4000bf05270 */
[----:B------:R-:W-:Y:S02]  /*1c70*/  UIADD3 UR14, UP1, UPT, UR26, 0x80, URZ ;  /* 0x000000801a0e7890 */ /* 0x000fe4000ff3e0ff */
[----:B------:R-:W-:Y:S02]  /*1c80*/  USEL UR7, URZ, 0x1, UP0 ;  /* 0x00000001ff077887 */ /* 0x000fe40008000000 */
[----:B------:R-:W-:-:S02]  /*1c90*/  USEL UR6, UR5, URZ, UP0 ;  /* 0x000000ff05067287 */ /* 0x000fc40008000000 */
[----:B------:R-:W-:Y:S02]  /*1ca0*/  ULEA UR8, UR4, UR13, 0xd ;  /* 0x0000000d04087291 */ /* 0x000fe4000f8e68ff */
[----:B------:R-:W-:Y:S01]  /*1cb0*/  ULEA UR5, UR6, UR13, 0x3 ;  /* 0x0000000d06057291 */ /* 0x000fe2000f8e18ff */
[----:B------:R-:W-:Y:S01]  /*1cc0*/  LOP3.LUT R12, R12, UR7, RZ, 0x3c, !PT ;  /* 0x000000070c0c7c12 */ /* 0x000fe2000f8e3cff */
[----:B------:R-:W-:Y:S02]  /*1cd0*/  UIADD3 UR4, UP0, UPT, UR26, 0x180, URZ ;  /* 0x000001801a047890 */ /* 0x000fe4000ff1e0ff */
[----:B------:R-:W-:Y:S01]  /*1ce0*/  ULOP3.LUT UR33, UR33, 0xfefffff8, URZ, 0xc0, !UPT ;  /* 0xfefffff821217892 */ /* 0x000fe2000f8ec0ff */
[----:B-1----:R-:W-:Y:S01]  /*1cf0*/  SHF.L.U32 R0, R12, 0x1f, RZ ;  /* 0x0000001f0c007819 */ /* 0x002fe200000006ff */
[----:B------:R-:W-:Y:S02]  /*1d00*/  UIADD3.X UR15, UPT, UPT, URZ, UR27, URZ, UP1, !UPT ;  /* 0x0000001bff0f7290 */ /* 0x000fe40008ffe4ff */
[----:B------:R-:W-:Y:S01]  /*1d10*/  UIADD3 UR32, UPT, UPT, UR13, 0x8400, UR32 ;  /* 0x000084000d207890 */ /* 0x000fe2000fffe020 */
[----:B------:R3:W4:Y:S01]  /*1d20*/  SYNCS.PHASECHK.TRANS64.TRYWAIT P0, [UR5+0x28], R0 ;  /* 0x00002800ff0075a7 */ /* 0x0007220008001105 */
[----:B------:R-:W-:-:S02]  /*1d30*/  UPRMT UR7, URZ, 0x5410, UR24 ;  /* 0x00005410ff077896 */ /* 0x000fc40008000018 */
[----:B------:R-:W-:Y:S02]  /*1d40*/  UIADD3 UR8, UPT, UPT, UR8, 0x1c400, URZ ;  /* 0x0001c40008087890 */ /* 0x000fe4000fffe0ff */
[----:B------:R-:W-:Y:S01]  /*1d50*/  UIADD3.X UR5, UPT, UPT, URZ, UR27, URZ, UP0, !UPT ;  /* 0x0000001bff057290 */ /* 0x000fe200087fe4ff */
[----:B------:R-:W-:Y:S01]  /*1d60*/  UMOV UR18, 0x0 ;  /* 0x0000000000127882 */ /* 0x000fe20000000000 */
[----:B------:R-:W-:Y:S01]  /*1d70*/  UMOV UR19, 0x10000000 ;  /* 0x1000000000137882 */ /* 0x000fe20000000000 */
[----:B------:R-:W-:Y:S01]  /*1d80*/  UMOV UR10, UR34 ;  /* 0x00000022000a7c82 */ /* 0x000fe20008000000 */
[----:B------:R-:W-:Y:S01]  /*1d90*/  UMOV UR12, UR36 ;  /* 0x00000024000c7c82 */ /* 0x000fe20008000000 */
[----:B------:R-:W-:Y:S01]  /*1da0*/  UMOV UR9, UR33 ;  /* 0x0000002100097c82 */ /* 0x000fe20008000000 */
[----:B------:R1:W-:Y:S03]  /*1db0*/  UTMALDG.3D.MULTICAST.2CTA [UR32], [UR14], UR7, desc[UR18] ;  /* 0x000012200e0073b4 */ /* 0x0003e60008211807 */
[----:B------:R2:W-:Y:S01]  /*1dc0*/  UTMALDG.3D.2CTA [UR8], [UR4], desc[UR18] ;  /* 0x00001208040075b4 */ /* 0x0005e20008211000 */
[----:B-1----:R-:W-:Y:S01]  /*1dd0*/  UIADD3 UR34, UPT, UPT, UR34, 0x80, URZ ;  /* 0x0000008022227890 */ /* 0x002fe2000fffe0ff */
[----:B------:R-:W-:Y:S01]  /*1de0*/  UMOV UR7, UR29 ;  /* 0x0000001d00077c82 */ /* 0x000fe20008000000 */
[----:B--2---:R-:W-:Y:S01]  /*1df0*/  UMOV UR4, UR6 ;  /* 0x0000000600047c82 */ /* 0x004fe20008000000 */
[----:B------:R-:W-:Y:S09]  /*1e00*/  BRA.U UP2, `(.L_x_31) ;  /* 0xfffffffd02487547 */ /* 0x000ff2000b83ffff */
.L_x_25:
[----:B------:R-:W-:Y:S01]  /*1e10*/  ULEA UR4, UR6, UR13, 0x3 ;  /* 0x0000000d06047291 */ /* 0x000fe2000f8e18ff */
[----:B-1-3--:R-:W-:Y:S01]  /*1e20*/  SHF.L.U32 R0, R12, 0x1f, RZ ;  /* 0x0000001f0c007819 */ /* 0x00afe200000006ff */
[----:B------:R-:W-:Y:S01]  /*1e30*/  @!P1 SYNCS.ARRIVE.TRANS64.A1T0 RZ, [UR13+0x78], RZ ;  /* 0x000078ffffff99a7 */ /* 0x000fe2000810000d */
[----:B------:R-:W-:-:S06]  /*1e40*/  UISETP.GT.AND UP0, UPT, UR41, UR40, UPT ;  /* 0x000000282900728c */ /* 0x000fcc000bf04270 */
[----:B--2-4-:R1:W2:Y:S03]  /*1e50*/  SYNCS.PHASECHK.TRANS64.TRYWAIT P0, [UR4+0x28], R0 ;  /* 0x00002800ff0075a7 */ /* 0x0142a60008001104 */
[----:B------:R-:W-:Y:S05]  /*1e60*/  BRA.U !UP0, `(.L_x_32) ;  /* 0x0000000108c07547 */ /* 0x000fea000b800000 */
[----:B------:R-:W-:Y:S01]  /*1e70*/  UIADD3 UR25, UPT, UPT, UR45, UR7, URZ ;  /* 0x000000072d197290 */ /* 0x000fe2000fffe0ff */
[----:B------:R-:W-:-:S11]  /*1e80*/  UMOV UR4, UR6 ;  /* 0x0000000600047c82 */ /* 0x000fd60008000000 */
.L_x_38:
[----:B------:R-:W-:Y:S01]  /*1e90*/  ULEA UR17, UR4, UR13, 0x3 ;  /* 0x0000000d04117291 */ /* 0x000fe2000f8e18ff */
[----:B--2---:R-:W-:Y:S01]  /*1ea0*/  @P3 MOV R2, 0xc000 ;  /* 0x0000c00000023802 */ /* 0x004fe20000000f00 */
[----:B--2-4-:R-:W-:Y:S10]  /*1eb0*/  @P0 BRA `(.L_x_33) ;  /* 0x00000000000c0947 */ /* 0x014ff40003800000 */
[----:B------:R-:W-:-:S04]  /*1ec0*/  SHF.L.U32 R3, R12, 0x1f, RZ ;  /* 0x0000001f0c037819 */ /* 0x000fc800000006ff */
[----:B------:R-:W2:Y:S02]  /*1ed0*/  SYNCS.PHASECHK.TRANS64.TRYWAIT P0, [UR17+0x28], R3 ;  /* 0x00002803ff0075a7 */ /* 0x000ea40008001111 */
[----:B--2---:R-:W-:Y:S05]  /*1ee0*/  @!P0 BRA `(.L_x_34) ;  /* 0x0000007000388947 */ /* 0x004fea0003800000 */
.L_x_33:
[----:B------:R2:W-:Y:S01]  /*1ef0*/  @P3 SYNCS.ARRIVE.TRANS64 RZ, [UR17], R2 ;  /* 0x00000002ffff39a7 */ /* 0x0005e20008000011 */
[----:B------:R-:W-:-:S04]  /*1f00*/  ULOP3.LUT UR5, UR21, 0x2, URZ, 0xfc, !UPT ;  /* 0x0000000215057892 */ /* 0x000fc8000f8efcff */
[----:B------:R-:W-:-:S09]  /*1f10*/  UISETP.NE.AND UP0, UPT, UR5, 0x2, UPT ;  /* 0x000000020500788c */ /* 0x000fd2000bf05270 */
[----:B------:R-:W-:Y:S05]  /*1f20*/  BRA.U UP0, `(.L_x_35) ;  /* 0x0000000100047547 */ /* 0x000fea000b800000 */
[----:B------:R-:W-:Y:S05]  /*1f30*/  BPT.TRAP 0x1 ;  /* 0x000000040000795c */ /* 0x000fea0000300000 */
.L_x_35:
[----:B------:R-:W-:Y:S04]  /*1f40*/  BSSY.RECONVERGENT B0, `(.L_x_36) ;  /* 0x0000003000007945 */ /* 0x000fe80003800200 */
[----:B------:R-:W-:Y:S05]  /*1f50*/  @!P2 BRA `(.L_x_37) ;  /* 0x000000000004a947 */ /* 0x000fea0003800000 */
[----:B------:R-:W-:Y:S05]  /*1f60*/  BPT.TRAP 0x1 ;  /* 0x000000040000795c */ /* 0x000fea0000300000 */
.L_x_37:
[----:B------:R-:W-:Y:S05]  /*1f70*/  BSYNC.RECONVERGENT B0 ;  /* 0x0000000000007941 */ /* 0x000fea0003800200 */
.L_x_36:
[----:B------:R-:W-:Y:S02]  /*1f80*/  UIADD3 UR5, UPT, UPT, UR4, 0x1, URZ ;  /* 0x0000000104057890 */ /* 0x000fe4000fffe0ff */
[----:B------:R-:W-:Y:S02]  /*1f90*/  UIADD3 UR14, UP1, UPT, UR26, 0x80, URZ ;  /* 0x000000801a0e7890 */ /* 0x000fe4000ff3e0ff */
[----:B------:R-:W-:Y:S02]  /*1fa0*/  UISETP.NE.AND UP0, UPT, UR5, 0x5, UPT ;  /* 0x000000050500788c */ /* 0x000fe4000bf05270 */
[----:B------:R-:W-:Y:S02]  /*1fb0*/  ULEA UR16, UR4, UR30, 0xe ;  /* 0x0000001e04107291 */ /* 0x000fe4000f8e70ff */
[----:B------:R-:W-:Y:S02]  /*1fc0*/  USEL UR8, URZ, 0x1, UP0 ;  /* 0x00000001ff087887 */ /* 0x000fe40008000000 */
[----:B------:R-:W-:-:S02]  /*1fd0*/  USEL UR6, UR5, URZ, UP0 ;  /* 0x000000ff05067287 */ /* 0x000fc40008000000 */
[----:B------:R-:W-:Y:S02]  /*1fe0*/  UIADD3 UR22, UP0, UPT, UR26, 0x180, URZ ;  /* 0x000001801a167890 */ /* 0x000fe4000ff1e0ff */
[----:B------:R-:W-:Y:S01]  /*1ff0*/  LOP3.LUT R12, R12, UR8, RZ, 0x3c, !PT ;  /* 0x000000080c0c7c12 */ /* 0x000fe2000f8e3cff */
[----:B------:R-:W-:Y:S02]  /*2000*/  ULEA UR8, UR4, UR13, 0xd ;  /* 0x0000000d04087291 */ /* 0x000fe4000f8e68ff */
[----:B------:R-:W-:Y:S01]  /*2010*/  ULEA UR5, UR6, UR13, 0x3 ;  /* 0x0000000d06057291 */ /* 0x000fe2000f8e18ff */
[----:B-1----:R-:W-:Y:S01]  /*2020*/  SHF.L.U32 R0, R12, 0x1f, RZ ;  /* 0x0000001f0c007819 */ /* 0x002fe200000006ff */
[----:B------:R-:W-:Y:S02]  /*2030*/  USHF.L.U32 UR18, UR7, 0x7, URZ ;  /* 0x0000000707127899 */ /* 0x000fe400080006ff */
[----:B------:R-:W-:Y:S02]  /*2040*/  ULOP3.LUT UR17, UR17, 0xfefffff8, URZ, 0xc0, !UPT ;  /* 0xfefffff811117892 */ /* 0x000fe4000f8ec0ff */
[----:B------:R-:W-:-:S02]  /*2050*/  UIADD3.X UR15, UPT, UPT, URZ, UR27, URZ, UP1, !UPT ;  /* 0x0000001bff0f7290 */ /* 0x000fc40008ffe4ff */
[----:B------:R-:W-:Y:S01]  /*2060*/  UPRMT UR4, URZ, 0x5410, UR24 ;  /* 0x00005410ff047896 */ /* 0x000fe20008000018 */
[----:B------:R3:W4:Y:S01]  /*2070*/  SYNCS.PHASECHK.TRANS64.TRYWAIT P0, [UR5+0x28], R0 ;  /* 0x00002800ff0075a7 */ /* 0x0007220008001105 */
[----:B------:R-:W-:Y:S02]  /*2080*/  UIADD3 UR8, UPT, UPT, UR8, 0x1c400, URZ ;  /* 0x0001c40008087890 */ /* 0x000fe4000fffe0ff */
[----:B------:R-:W-:Y:S01]  /*2090*/  UIADD3.X UR23, UPT, UPT, URZ, UR27, URZ, UP0, !UPT ;  /* 0x0000001bff177290 */ /* 0x000fe200087fe4ff */
[----:B------:R-:W-:Y:S01]  /*20a0*/  UMOV UR32, 0x0 ;  /* 0x0000000000207882 */ /* 0x000fe20000000000 */
[----:B------:R-:W-:Y:S01]  /*20b0*/  UMOV UR33, 0x10000000 ;  /* 0x1000000000217882 */ /* 0x000fe20000000000 */
[----:B------:R-:W-:Y:S01]  /*20c0*/  UMOV UR19, UR35 ;  /* 0x0000002300137c82 */ /* 0x000fe20008000000 */
[----:B------:R-:W-:Y:S01]  /*20d0*/  UMOV UR20, UR36 ;  /* 0x0000002400147c82 */ /* 0x000fe20008000000 */
[----:B------:R-:W-:Y:S01]  /*20e0*/  UMOV UR12, UR36 ;  /* 0x00000024000c7c82 */ /* 0x000fe20008000000 */
[----:B------:R-:W-:Y:S01]  /*20f0*/  UMOV UR9, UR17 ;  /* 0x0000001100097c82 */ /* 0x000fe20008000000 */
[----:B------:R-:W-:Y:S01]  /*2100*/  UMOV UR10, UR18 ;  /* 0x00000012000a7c82 */ /* 0x000fe20008000000 */
[----:B------:R1:W-:Y:S01]  /*2110*/  UTMALDG.3D.MULTICAST.2CTA [UR16], [UR14], UR4, desc[UR32] ;  /* 0x000020100e0073b4 */ /* 0x0003e20008211804 */
[----:B------:R-:W-:-:S04]  /*2120*/  UIADD3 UR7, UPT, UPT, UR7, 0x1, URZ ;  /* 0x0000000107077890 */ /* 0x000fc8000fffe0ff */
[----:B------:R-:W-:Y:S01]  /*2130*/  UISETP.NE.AND UP0, UPT, UR7, UR25, UPT ;  /* 0x000000190700728c */ /* 0x000fe2000bf05270 */
[----:B------:R3:W-:Y:S01]  /*2140*/  UTMALDG.3D.2CTA [UR8], [UR22], desc[UR32] ;  /* 0x00002008160075b4 */ /* 0x0007e20008211000 */
[----:B-1----:R-:W-:-:S07]  /*2150*/  UMOV UR4, UR6 ;  /* 0x0000000600047c82 */ /* 0x002fce0008000000 */
[----:B---3--:R-:W-:Y:S05]  /*2160*/  BRA.U UP0, `(.L_x_38) ;  /* 0xfffffffd00487547 */ /* 0x008fea000b83ffff */
.L_x_32:
[C---:B------:R-:W-:Y:S01]  /*2170*/  LEA R3, R11.reuse, UR13, 0x3 ;  /* 0x0000000d0b037c11 */ /* 0x040fe2000f8e18ff */
[----:B------:R-:W-:Y:S01]  /*2180*/  NOP ;  /* 0x0000000000007918 */ /* 0x000fe20000000000 */
[----:B-1----:R-:W-:Y:S02]  /*2190*/  SHF.L.U32 R0, R10, 0x1f, RZ ;  /* 0x0000001f0a007819 */ /* 0x002fe400000006ff */
[----:B------:R-:W-:Y:S02]  /*21a0*/  LEA R5, R11, UR13, 0x4 ;  /* 0x0000000d0b057c11 */ /* 0x000fe4000f8e20ff */
[----:B--2-4-:R-:W1:Y:S02]  /*21b0*/  SYNCS.PHASECHK.TRANS64.TRYWAIT P0, [R3+URZ+0x80], R0 ;  /* 0x00008000030075a7 */ /* 0x014e6400080011ff */
[----:B-1----:R-:W-:Y:S05]  /*21c0*/  @!P0 BRA `(.L_x_39) ;  /* 0x0000006c00988947 */ /* 0x002fea0003800000 */
.L_x_128:
[----:B------:R-:W2:Y:S01]  /*21d0*/  LDS.128 R4, [R5+0x110] ;  /* 0x0001100005047984 */ /* 0x000ea20000000c00 */
[----:B------:R-:W-:Y:S01]  /*21e0*/  UISETP.GE.AND UP0, UPT, UR42, 0x1, UPT ;  /* 0x000000012a00788c */ /* 0x000fe2000bf06270 */
[----:B------:R-:W-:Y:S01]  /*21f0*/  @!PT LDS RZ, [RZ] ;  /* 0x00000000fffff984 */ /* 0x000fe20000000800 */
[----:B------:R-:W-:Y:S01]  /*2200*/  @!PT LDS RZ, [RZ] ;  /* 0x00000000fffff984 */ /* 0x000fe20000000800 */
[----:B------:R-:W-:Y:S01]  /*2210*/  @!PT LDS RZ, [RZ] ;  /* 0x00000000fffff984 */ /* 0x000fe20000000800 */
[----:B------:R-:W-:Y:S01]  /*2220*/  @!PT LDS RZ, [RZ] ;  /* 0x00000000fffff984 */ /* 0x000fe20000000800 */
[----:B------:R3:W-:Y:S06]  /*2230*/  MEMBAR.ALL.CTA ;  /* 0x0000000000007992 */ /* 0x0007ec0000008000 */
[----:B---3--:R-:W3:Y:S01]  /*2240*/  FENCE.VIEW.ASYNC.S ;  /* 0x00000000000073c6 */ /* 0x008ee20000000000 */
[----:B--2---:R-:W-:-:S13]  /*2250*/  LOP3.LUT P0, RZ, R6, 0x1, RZ, 0xc0, !PT ;  /* 0x0000000106ff7812 */ /* 0x004fda000780c0ff */
[----:B---3--:R-:W-:Y:S01]  /*2260*/  VOTEU.ANY UP1, P0 ;  /* 0x0000000000ff7886 */ /* 0x008fe20000020100 */
[----:B------:R-:W-:-:S13]  /*2270*/  PLOP3.LUT P0, PT, PT, PT, UP1, 0x80, 0x8 ;  /* 0x000000000008781c */ /* 0x000fda0003f0f018 */
[----:B-1----:R-:W-:Y:S02]  /*2280*/  @P0 LOP3.LUT R0, R5, 0xffff, RZ, 0xc0, !PT ;  /* 0x0000ffff05000812 */ /* 0x002fe400078ec0ff */
[----:B------:R-:W-:Y:S02]  /*2290*/  @P0 MOV R2, R4 ;  /* 0x0000000400020202 */ /* 0x000fe40000000f00 */
[----:B------:R-:W-:Y:S01]  /*22a0*/  @P0 R2UR UR5, R0 ;  /* 0x00000000000502ca */ /* 0x000fe200000e0000 */
[----:B------:R-:W-:Y:S01]  /*22b0*/  VIADD R0, R3, 0x90 ;  /* 0x0000009003007836 */ /* 0x000fe20000000000 */
[----:B------:R-:W-:Y:S02]  /*22c0*/  @P0 SHF.R.U32.HI R4, RZ, 0x10, R5 ;  /* 0x00000010ff040819 */ /* 0x000fe40000011605 */
[----:B------:R-:W-:Y:S02]  /*22d0*/  @P0 R2UR UR7, R2 ;  /* 0x00000000020702ca */ /* 0x000fe400000e0000 */
[----:B------:R-:W-:-:S02]  /*22e0*/  PRMT R0, RZ, 0x654, R0 ;  /* 0x00000654ff007816 */ /* 0x000fc40000000000 */
[----:B------:R-:W-:Y:S02]  /*22f0*/  @P0 R2UR UR4, R4 ;  /* 0x00000000040402ca */ /* 0x000fe400000e0000 */
[----:B------:R1:W-:Y:S03]  /*2300*/  SYNCS.ARRIVE.TRANS64.RED.A1T0 RZ, [R0+URZ], RZ ;  /* 0x000000ff00ff79a7 */ /* 0x0003e600081004ff */
[----:B------:R-:W-:-:S04]  /*2310*/  @UP1 UMOV UR31, UR5 ;  /* 0x00000005001f1c82 */ /* 0x000fc80008000000 */
[----:B------:R-:W-:-:S04]  /*2320*/  @UP1 UMOV UR37, UR7 ;  /* 0x0000000700251c82 */ /* 0x000fc80008000000 */
[----:B------:R-:W-:Y:S01]  /*2330*/  @UP1 UMOV UR36, UR4 ;  /* 0x0000000400241c82 */ /* 0x000fe20008000000 */
[----:B------:R-:W-:Y:S05]  /*2340*/  BRA.U !UP0, `(.L_x_40) ;  /* 0x0000000108d47547 */ /* 0x000fea000b800000 */
[----:B------:R-:W2:Y:S01]  /*2350*/  LDCU.128 UR16, c[0x0][0xb10] ;  /* 0x00016200ff1077ac */ /* 0x000ea20008000c00 */
[----:B------:R-:W3:Y:S01]  /*2360*/  LDCU UR12, c[0x0][0xb20] ;  /* 0x00016400ff0c77ac */ /* 0x000ee20008000800 */
[----:B------:R-:W4:Y:S01]  /*2370*/  LDCU UR20, c[0x0][0xb0c] ;  /* 0x00016180ff1477ac */ /* 0x000f220008000800 */
[----:B------:R-:W1:Y:S01]  /*2380*/  LDCU.64 UR8, c[0x0][0xb28] ;  /* 0x00016500ff0877ac */ /* 0x000e620008000a00 */
[----:B------:R-:W-:Y:S02]  /*2390*/  UISETP.NE.AND UP3, UPT, UR42, 0x1, UPT ;  /* 0x000000012a00788c */ /* 0x000fe4000bf65270 */
[----:B--2---:R-:W-:Y:S02]  /*23a0*/  UIMAD.WIDE.U32 UR10, UR38, UR19, URZ ;  /* 0x00000013260a72a5 */ /* 0x004fe4000f8e00ff */
[----:B------:R-:W-:Y:S02]  /*23b0*/  UIMAD.WIDE.U32 UR4, UR39, UR16, URZ ;  /* 0x00000010270472a5 */ /* 0x000fe4000f8e00ff */
[----:B------:R-:W-:-:S02]  /*23c0*/  UISETP.NE.AND UP0, UPT, UR18, 0x1, UPT ;  /* 0x000000011200788c */ /* 0x000fc4000bf05270 */
[----:B------:R-:W-:Y:S01]  /*23d0*/  UIMAD.WIDE.U32 UR22, UR31, UR19, URZ ;  /* 0x000000131f1672a5 */ /* 0x000fe2000f8e00ff */
[----:B------:R-:W-:Y:S02]  /*23e0*/  UMOV UR10, UR11 ;  /* 0x0000000b000a7c82 */ /* 0x000fe40008000000 */
[----:B------:R-:W-:Y:S01]  /*23f0*/  UMOV UR4, UR5 ;  /* 0x0000000500047c82 */ /* 0x000fe20008000000 */
[----:B---3--:R-:W-:Y:S02]  /*2400*/  USHF.R.U32.HI UR10, URZ, UR12, UR10 ;  /* 0x0000000cff0a7299 */ /* 0x008fe4000801160a */
[----:B----4-:R-:W-:Y:S02]  /*2410*/  UISETP.NE.AND UP2, UPT, UR20, 0x1, UPT ;  /* 0x000000011400788c */ /* 0x010fe4000bf45270 */
[----:B------:R-:W-:Y:S02]  /*2420*/  USHF.R.U32.HI UR4, URZ, UR17, UR4 ;  /* 0x00000011ff047299 */ /* 0x000fe40008011604 */
[----:B------:R-:W-:-:S02]  /*2430*/  USEL UR5, UR38, UR10, !UP0 ;  /* 0x0000000a26057287 */ /* 0x000fc4000c000000 */
[----:B------:R-:W-:Y:S02]  /*2440*/  USEL UR7, UR39, UR4, !UP2 ;  /* 0x0000000427077287 */ /* 0x000fe4000d000000 */
[----:B-1----:R-:W-:Y:S01]  /*2450*/  UIMAD.WIDE.U32 UR10, UR5, UR8, URZ ;  /* 0x00000008050a72a5 */ /* 0x002fe2000f8e00ff */
[----:B------:R-:W-:Y:S01]  /*2460*/  UMOV UR4, UR23 ;  /* 0x0000001700047c82 */ /* 0x000fe20008000000 */
[----:B------:R-:W-:Y:S02]  /*2470*/  UIMAD.WIDE.U32 UR14, UR37, UR16, URZ ;  /* 0x00000010250e72a5 */ /* 0x000fe4000f8e00ff */
[----:B------:R-:W-:-:S03]  /*2480*/  UIMAD.WIDE.U32 UR22, UR7, UR8, URZ ;  /* 0x00000008071672a5 */ /* 0x000fc6000f8e00ff */
[----:B------:R-:W-:Y:S01]  /*2490*/  UMOV UR10, UR11 ;  /* 0x0000000b000a7c82 */ /* 0x000fe20008000000 */
[----:B------:R-:W-:Y:S02]  /*24a0*/  USHF.R.U32.HI UR4, URZ, UR12, UR4 ;  /* 0x0000000cff047299 */ /* 0x000fe40008011604 */
[----:B------:R-:W-:Y:S01]  /*24b0*/  @UP3 USHF.R.U32.HI UR5, URZ, UR9, UR10 ;  /* 0x00000009ff053299 */ /* 0x000fe2000801160a */
[----:B------:R-:W-:Y:S01]  /*24c0*/  UMOV UR14, UR15 ;  /* 0x0000000f000e7c82 */ /* 0x000fe20008000000 */
[----:B------:R-:W-:Y:S01]  /*24d0*/  UMOV UR22, UR23 ;  /* 0x0000001700167c82 */ /* 0x000fe20008000000 */
[----:B------:R-:W-:Y:S02]  /*24e0*/  USHF.R.U32.HI UR17, URZ, UR17, UR14 ;  /* 0x00000011ff117299 */ /* 0x000fe4000801160e */
[----:B------:R-:W-:Y:S02]  /*24f0*/  USEL UR4, UR31, UR4, !UP0 ;  /* 0x000000041f047287 */ /* 0x000fe4000c000000 */
[----:B------:R-:W-:-:S02]  /*2500*/  @UP3 USHF.R.U32.HI UR7, URZ, UR9, UR22 ;  /* 0x00000009ff073299 */ /* 0x000fc40008011616 */
[----:B------:R-:W-:Y:S02]  /*2510*/  UIMAD UR10, UR42, UR5, URZ ;  /* 0x000000052a0a72a4 */ /* 0x000fe4000f8e02ff */
[----:B------:R-:W-:Y:S02]  /*2520*/  USEL UR5, UR37, UR17, !UP2 ;  /* 0x0000001125057287 */ /* 0x000fe4000d000000 */
[----:B------:R-:W-:Y:S02]  /*2530*/  UIMAD UR12, UR42, UR7, URZ ;  /* 0x000000072a0c72a4 */ /* 0x000fe4000f8e02ff */
[----:B------:R-:W-:Y:S02]  /*2540*/  UISETP.GE.AND UP0, UPT, UR4, UR10, UPT ;  /* 0x0000000a0400728c */ /* 0x000fe4000bf06270 */
[----:B------:R-:W-:Y:S02]  /*2550*/  UIMAD.WIDE.U32 UR10, UR4, UR8, URZ ;  /* 0x00000008040a72a5 */ /* 0x000fe4000f8e00ff */
[----:B------:R-:W-:-:S02]  /*2560*/  UISETP.GE.OR UP0, UPT, UR5, UR12, UP0 ;  /* 0x0000000c0500728c */ /* 0x000fc40008706670 */
[----:B------:R-:W-:Y:S02]  /*2570*/  UIMAD.WIDE.U32 UR14, UR5, UR8, URZ ;  /* 0x00000008050e72a5 */ /* 0x000fe4000f8e00ff */
[----:B------:R-:W-:Y:S01]  /*2580*/  UIADD3 UR12, UPT, UPT, -UR5, URZ, URZ ;  /* 0x000000ff050c7290 */ /* 0x000fe2000fffe1ff */
[----:B------:R-:W-:Y:S01]  /*2590*/  UMOV UR10, UR11 ;  /* 0x0000000b000a7c82 */ /* 0x000fe20008000000 */
[----:B------:R-:W-:Y:S02]  /*25a0*/  UIADD3 UR11, UPT, UPT, -UR4, URZ, URZ ;  /* 0x000000ff040b7290 */ /* 0x000fe4000fffe1ff */
[----:B------:R-:W-:-:S03]  /*25b0*/  USHF.R.U32.HI UR10, URZ, UR9, UR10 ;  /* 0x00000009ff0a7299 */ /* 0x000fc6000801160a */
[----:B------:R-:W-:Y:S01]  /*25c0*/  @!UP0 UMOV UR8, UR15 ;  /* 0x0000000f00088c82 */ /* 0x000fe20008000000 */
[----:B------:R-:W-:Y:S02]  /*25d0*/  UIMAD UR11, UR18, UR11, UR31 ;  /* 0x0000000b120b72a4 */ /* 0x000fe4000f8e021f */
[----:B------:R-:W-:Y:S02]  /*25e0*/  USEL UR10, UR4, UR10, !UP3 ;  /* 0x0000000a040a7287 */ /* 0x000fe4000d800000 */
[----:B------:R-:W-:Y:S02]  /*25f0*/  @!UP0 USHF.R.U32.HI UR8, URZ, UR9, UR8 ;  /* 0x00000009ff088299 */ /* 0x000fe40008011608 */
[----:B------:R-:W-:Y:S02]  /*2600*/  UIADD3 UR9, UPT, UPT, -UR10, URZ, URZ ;  /* 0x000000ff0a097290 */ /* 0x000fe4000fffe1ff */
[----:B------:R-:W-:Y:S02]  /*2610*/  @!UP0 USEL UR8, UR5, UR8, !UP3 ;  /* 0x0000000805088287 */ /* 0x000fe4000d800000 */
[----:B------:R-:W-:-:S02]  /*2620*/  UIMAD UR9, UR42, UR9, UR4 ;  /* 0x000000092a0972a4 */ /* 0x000fc4000f8e0204 */
[----:B------:R-:W-:Y:S02]  /*2630*/  @!UP0 UIADD3 UR10, UPT, UPT, UR10, -UR8, URZ ;  /* 0x800000080a0a8290 */ /* 0x000fe4000fffe0ff */
[----:B------:R-:W-:Y:S02]  /*2640*/  @!UP0 UIMAD UR8, UR9, UR7, UR8 ;  /* 0x00000007090882a4 */ /* 0x000fe4000f8e0208 */
[----:B------:R-:W-:Y:S02]  /*2650*/  @!UP0 UIMAD UR4, UR42, UR10, UR5 ;  /* 0x0000000a2a0482a4 */ /* 0x000fe4000f8e0205 */
[----:B------:R-:W-:Y:S02]  /*2660*/  UIMAD UR7, UR20, UR12, UR37 ;  /* 0x0000000c140772a4 */ /* 0x000fe4000f8e0225 */
[----:B------:R-:W-:Y:S01]  /*2670*/  UIMAD UR31, UR4, UR18, UR11 ;  /* 0x00000012041f72a4 */ /* 0x000fe2000f8e020b */
[----:B------:R-:W-:Y:S02]  /*2680*/  @!UP0 UMOV UR5, UR8 ;  /* 0x0000000800058c82 */ /* 0x000fe40008000000 */
[----:B------:R-:W-:-:S12]  /*2690*/  UIMAD UR37, UR5, UR20, UR7 ;  /* 0x00000014052572a4 */ /* 0x000fd8000f8e0207 */
.L_x_40:
[----:B------:R-:W2:Y:S02]  /*26a0*/  LDCU UR4, c[0x0][0xb30] ;  /* 0x00016600ff0477ac */ /* 0x000ea40008000800 */
[----:B--2---:R-:W-:-:S09]  /*26b0*/  UISETP.NE.AND UP0, UPT, UR4, 0x1, UPT ;  /* 0x000000010400788c */ /* 0x004fd2000bf05270 */
[----:B------:R-:W-:Y:S05]  /*26c0*/  BRA.U UP0, `(.L_x_41) ;  /* 0x0000000100447547 */ /* 0x000fea000b800000 */
[----:B------:R-:W2:Y:S01]  /*26d0*/  LDCU.128 UR16, c[0x0][0xb10] ;  /* 0x00016200ff1077ac */ /* 0x000ea20008000c00 */
[----:B------:R-:W3:Y:S01]  /*26e0*/  LDCU UR10, c[0x0][0xb0c] ;  /* 0x00016180ff0a77ac */ /* 0x000ee20008000800 */
[----:B------:R-:W4:Y:S01]  /*26f0*/  LDCU UR7, c[0x0][0xb20] ;  /* 0x00016400ff0777ac */ /* 0x000f220008000800 */
[----:B--2---:R-:W-:Y:S02]  /*2700*/  UIMAD.WIDE.U32 UR8, UR37, UR16, URZ ;  /* 0x00000010250872a5 */ /* 0x004fe4000f8e00ff */
[----:B------:R-:W-:Y:S02]  /*2710*/  UIMAD.WIDE.U32 UR4, UR31, UR19, URZ ;  /* 0x000000131f0472a5 */ /* 0x000fe4000f8e00ff */
[----:B---3--:R-:W-:Y:S02]  /*2720*/  UISETP.NE.AND UP2, UPT, UR10, 0x1, UPT ;  /* 0x000000010a00788c */ /* 0x008fe4000bf45270 */
[----:B------:R-:W-:Y:S01]  /*2730*/  UISETP.NE.AND UP0, UPT, UR18, 0x1, UPT ;  /* 0x000000011200788c */ /* 0x000fe2000bf05270 */
[----:B------:R-:W-:-:S02]  /*2740*/  UMOV UR8, UR9 ;  /* 0x0000000900087c82 */ /* 0x000fc40008000000 */
[----:B------:R-:W-:Y:S01]  /*2750*/  UMOV UR4, UR5 ;  /* 0x0000000500047c82 */ /* 0x000fe20008000000 */
[----:B------:R-:W-:Y:S02]  /*2760*/  USHF.R.U32.HI UR17, URZ, UR17, UR8 ;  /* 0x00000011ff117299 */ /* 0x000fe40008011608 */
[----:B----4-:R-:W-:Y:S02]  /*2770*/  USHF.R.U32.HI UR4, URZ, UR7, UR4 ;  /* 0x00000007ff047299 */ /* 0x010fe40008011604 */
[----:B------:R-:W-:Y:S02]  /*2780*/  USEL UR5, UR37, UR17, !UP2 ;  /* 0x0000001125057287 */ /* 0x000fe4000d000000 */
[----:B------:R-:W-:-:S04]  /*2790*/  USEL UR4, UR31, UR4, !UP0 ;  /* 0x000000041f047287 */ /* 0x000fc8000c000000 */
[----:B------:R-:W-:Y:S02]  /*27a0*/  UIADD3 UR7, UPT, UPT, UR5, -UR4, URZ ;  /* 0x8000000405077290 */ /* 0x000fe4000fffe0ff */
[----:B------:R-:W-:Y:S02]  /*27b0*/  UIADD3 UR4, UPT, UPT, -UR5, UR4, URZ ;  /* 0x0000000405047290 */ /* 0x000fe4000fffe1ff */
[----:B------:R-:W-:Y:S02]  /*27c0*/  UIMAD UR31, UR7, UR18, UR31 ;  /* 0x00000012071f72a4 */ /* 0x000fe4000f8e021f */
[----:B------:R-:W-:-:S12]  /*27d0*/  UIMAD UR37, UR4, UR10, UR37 ;  /* 0x0000000a042572a4 */ /* 0x000fd8000f8e0225 */
.L_x_41:
[----:B------:R-:W-:Y:S01]  /*27e0*/  VIADD R11, R11, 0x1 ;  /* 0x000000010b0b7836 */ /* 0x000fe20000000000 */
[----:B------:R-:W-:Y:S01]  /*27f0*/  PLOP3.LUT P1, PT, PT, PT, PT, 0x80, 0x8 ;  /* 0x000000000008781c */ /* 0x000fe20003f2f070 */
[----:B------:R-:W-:Y:S02]  /*2800*/  UIADD3 UR16, UPT, UPT, UR37, UR62, URZ ;  /* 0x0000003e25107290 */ /* 0x000fe4000fffe0ff */
[----:B------:R-:W-:Y:S01]  /*2810*/  UIADD3 UR20, UPT, UPT, UR31, UR59, URZ ;  /* 0x0000003b1f147290 */ /* 0x000fe2000fffe0ff */
[----:B------:R-:W-:-:S04]  /*2820*/  ISETP.NE.AND P0, PT, R11, 0x2, PT ;  /* 0x000000020b00780c */ /* 0x000fc80003f05270 */
[----:B------:R-:W-:Y:S02]  /*2830*/  SEL R3, RZ, 0x1, P0 ;  /* 0x00000001ff037807 */ /* 0x000fe40000000000 */
[----:B------:R-:W-:Y:S02]  /*2840*/  SEL R11, R11, RZ, P0 ;  /* 0x000000ff0b0b7207 */ /* 0x000fe40000000000 */
[----:B------:R-:W-:Y:S01]  /*2850*/  LOP3.LUT R10, R10, R3, RZ, 0x3c, !PT ;  /* 0x000000030a0a7212 */ /* 0x000fe200078e3cff */
[----:B------:R-:W-:Y:S06]  /*2860*/  BRA.U UP1, `(.L_x_42) ;  /* 0xfffffff101487547 */ /* 0x000fec000b83ffff */
[----:B------:R-:W-:Y:S01]  /*2870*/  UIADD3 UR13, UPT, UPT, UR13, 0x28, URZ ;  /* 0x000000280d0d7890 */ /* 0x000fe2000fffe0ff */
[----:B------:R-:W-:-:S03]  /*2880*/  SHF.L.U32 R3, R12, 0x1f, RZ ;  /* 0x0000001f0c037819 */ /* 0x000fc600000006ff */
[----:B------:R-:W-:-:S09]  /*2890*/  ULEA UR4, UR6, UR13, 0x3 ;  /* 0x0000000d06047291 */ /* 0x000fd2000f8e18ff */
[----:B------:R-:W2:Y:S02]  /*28a0*/  SYNCS.PHASECHK.TRANS64.TRYWAIT P0, [UR4], R3 ;  /* 0x00000003ff0075a7 */ /* 0x000ea40008001104 */
[----:B--2---:R-:W-:Y:S05]  /*28b0*/  @!P0 BRA `(.L_x_43) ;  /* 0x0000006400f08947 */ /* 0x004fea0003800000 */
.L_x_130:
[----:B------:R-:W-:-:S04]  /*28c0*/  UIADD3 UR4, UPT, UPT, UR6, 0x1, URZ ;  /* 0x0000000106047890 */ /* 0x000fc8000fffe0ff */
[----:B------:R-:W-:-:S04]  /*28d0*/  UISETP.NE.AND UP0, UPT, UR4, 0x5, UPT ;  /* 0x000000050400788c */ /* 0x000fc8000bf05270 */
[----:B------:R-:W-:Y:S02]  /*28e0*/  USEL UR6, URZ, 0x1, UP0 ;  /* 0x00000001ff067887 */ /* 0x000fe40008000000 */
[----:B------:R-:W-:-:S04]  /*28f0*/  USEL UR4, UR4, URZ, UP0 ;  /* 0x000000ff04047287 */ /* 0x000fc80008000000 */
[----:B------:R-:W-:Y:S01]  /*2900*/  ULEA UR5, UR4, UR13, 0x3 ;  /* 0x0000000d04057291 */ /* 0x000fe2000f8e18ff */
[----:B------:R-:W-:-:S04]  /*2910*/  LOP3.LUT R2, R12, UR6, RZ, 0x3c, !PT ;  /* 0x000000060c027c12 */ /* 0x000fc8000f8e3cff */
[----:B-1----:R-:W-:-:S04]  /*2920*/  SHF.L.U32 R3, R2, 0x1f, RZ ;  /* 0x0000001f02037819 */ /* 0x002fc800000006ff */
[----:B------:R-:W1:Y:S02]  /*2930*/  SYNCS.PHASECHK.TRANS64.TRYWAIT P0, [UR5], R3 ;  /* 0x00000003ff0075a7 */ /* 0x000e640008001105 */
[----:B-1----:R-:W-:Y:S05]  /*2940*/  @!P0 BRA `(.L_x_44) ;  /* 0x0000006400e48947 */ /* 0x002fea0003800000 */
.L_x_132:
        /* <DEDUP_REMOVED lines=9> */
.L_x_134:
        /* <DEDUP_REMOVED lines=9> */
.L_x_136:
[----:B------:R-:W-:-:S04]  /*2a70*/  UIADD3 UR4, UPT, UPT, UR4, 0x1, URZ ;  /* 0x0000000104047890 */ /* 0x000fc8000fffe0ff */
[----:B------:R-:W-:-:S04]  /*2a80*/  UISETP.NE.AND UP0, UPT, UR4, 0x5, UPT ;  /* 0x000000050400788c */ /* 0x000fc8000bf05270 */
[----:B------:R-:W-:Y:S02]  /*2a90*/  USEL UR5, URZ, 0x1, UP0 ;  /* 0x00000001ff057887 */ /* 0x000fe40008000000 */
[----:B------:R-:W-:-:S04]  /*2aa0*/  USEL UR4, UR4, URZ, UP0 ;  /* 0x000000ff04047287 */ /* 0x000fc80008000000 */
[----:B------:R-:W-:Y:S01]  /*2ab0*/  ULEA UR4, UR4, UR13, 0x3 ;  /* 0x0000000d04047291 */ /* 0x000fe2000f8e18ff */
[----:B-1----:R-:W-:-:S04]  /*2ac0*/  LOP3.LUT R3, R2, UR5, RZ, 0x3c, !PT ;  /* 0x0000000502037c12 */ /* 0x002fc8000f8e3cff */
[----:B------:R-:W-:Y:S01]  /*2ad0*/  SHF.L.U32 R3, R3, 0x1f, RZ ;  /* 0x0000001f03037819 */ /* 0x000fe200000006ff */
[----:B------:R-:W-:-:S07]  /*2ae0*/  IMAD.U32 R0, RZ, RZ, UR4 ;  /* 0x00000004ff007e24 */ /* 0x000fce000f8e00ff */
.L_x_47:
[----:B-1----:R1:W2:Y:S02]  /*2af0*/  SYNCS.PHASECHK.TRANS64.TRYWAIT P0, [R0+URZ], R3 ;  /* 0x00000003000075a7 */ /* 0x0022a400080011ff */
[----:B--2---:R-:W-:Y:S05]  /*2b00*/  @!P0 NANOSLEEP.SYNCS 0x989680 ;  /* 0x009896800000895d */ /* 0x004fea0003900000 */
[----:B------:R-:W2:Y:S02]  /*2b10*/  @!P0 SYNCS.PHASECHK.TRANS64 P0, [R0+URZ], R3 ;  /* 0x00000003000085a7 */ /* 0x000ea400080010ff */
[----:B--2---:R-:W-:Y:S05]  /*2b20*/  @P0 EXIT ;  /* 0x000000000000094d */ /* 0x004fea0003800000 */
[----:B------:R-:W-:Y:S05]  /*2b30*/  BRA `(.L_x_47) ;  /* 0xfffffffc00ec7947 */ /* 0x000fea000383ffff */
.L_x_22:
[----:B------:R-:W-:-:S04]  /*2b40*/  UISETP.NE.AND UP0, UPT, UR48, URZ, UPT ;  /* 0x000000ff3000728c */ /* 0x000fc8000bf05270 */
[----:B------:R-:W-:-:S09]  /*2b50*/  UISETP.NE.OR UP0, UPT, UR13, 0x1, UP0 ;  /* 0x000000010d00788c */ /* 0x000fd20008705670 */
[----:B------:R-:W-:Y:S05]  /*2b60*/  BRA.U UP0, `(.L_x_48) ;  /* 0x0000000500487547 */ /* 0x000fea000b800000 */
[----:B------:R-:W-:Y:S01]  /*2b70*/  ISETP.GE.U32.AND P2, PT, R0, 0x4, PT ;  /* 0x000000040000780c */ /* 0x000fe20003f46070 */
[----:B------:R-:W-:Y:S01]  /*2b80*/  IMAD.MOV.U32 R12, RZ, RZ, 0x1 ;  /* 0x00000001ff0c7424 */ /* 0x000fe200078e00ff */
[----:B------:R-:W-:Y:S02]  /*2b90*/  CS2R R10, SRZ ;  /* 0x00000000000a7805 */ /* 0x000fe4000001ff00 */
[----:B------:R-:W-:Y:S01]  /*2ba0*/  CS2R R8, SRZ ;  /* 0x0000000000087805 */ /* 0x000fe2000001ff00 */
[----:B------:R-:W-:Y:S01]  /*2bb0*/  UMOV UR4, 0x400 ;  /* 0x0000040000047882 */ /* 0x000fe20000000000 */
[----:B------:R-:W-:Y:S01]  /*2bc0*/  UMOV UR5, URZ ;  /* 0x000000ff00057c82 */ /* 0x000fe20008000000 */
[----:B------:R-:W-:-:S12]  /*2bd0*/  ULEA UR6, UR48, UR4, 0x18 ;  /* 0x0000000430067291 */ /* 0x000fd8000f8ec0ff */
.L_x_52:
[----:B------:R-:W-:Y:S02]  /*2be0*/  LEA R2, R8, UR6, 0x3 ;  /* 0x0000000608027c11 */ /* 0x000fe4000f8e18ff */
[----:B------:R-:W-:-:S03]  /*2bf0*/  SHF.L.U32 R5, R9, 0x1f, RZ ;  /* 0x0000001f09057819 */ /* 0x000fc600000006ff */
[----:B------:R-:W-:Y:S01]  /*2c00*/  VIADD R4, R2, 0xf0 ;  /* 0x000000f002047836 */ /* 0x000fe20000000000 */
[----:B------:R-:W1:Y:S02]  /*2c10*/  SYNCS.PHASECHK.TRANS64.TRYWAIT P0, [R2+URZ+0xe0], R5 ;  /* 0x0000e005020075a7 */ /* 0x000e6400080011ff */
[----:B-1----:R-:W-:Y:S05]  /*2c20*/  @!P0 BRA `(.L_x_49) ;  /* 0x0000006400748947 */ /* 0x002fea0003800000 */
.L_x_137:
[----:B------:R-:W-:Y:S01]  /*2c30*/  ULEA UR4, UR5, UR6, 0x3 ;  /* 0x0000000605047291 */ /* 0x000fe2000f8e18ff */
[----:B------:R-:W-:Y:S02]  /*2c40*/  PRMT R4, RZ, 0x654, R4 ;  /* 0x00000654ff047816 */ /* 0x000fe40000000004 */
[----:B-1----:R-:W-:Y:S01]  /*2c50*/  SHF.L.U32 R5, R12, 0x1f, RZ ;  /* 0x0000001f0c057819 */ /* 0x002fe200000006ff */
[----:B------:R-:W-:Y:S01]  /*2c60*/  UIADD3 UR7, UPT, UPT, UR4, 0x80, URZ ;  /* 0x0000008004077890 */ /* 0x000fe2000fffe0ff */
[----:B------:R1:W-:Y:S05]  /*2c70*/  SYNCS.ARRIVE.TRANS64.RED.A1T0 RZ, [R4+URZ], RZ ;  /* 0x000000ff04ff79a7 */ /* 0x0003ea00081004ff */
[----:B------:R-:W-:Y:S01]  /*2c80*/  IMAD.U32 R7, RZ, RZ, UR7 ;  /* 0x00000007ff077e24 */ /* 0x000fe2000f8e00ff */
[----:B------:R-:W2:Y:S04]  /*2c90*/  SYNCS.PHASECHK.TRANS64.TRYWAIT P0, [UR4+0x90], R5 ;  /* 0x00009005ff0075a7 */ /* 0x000ea80008001104 */
[----:B------:R-:W-:Y:S01]  /*2ca0*/  PRMT R6, R0, 0x654, R7 ;  /* 0x0000065400067816 */ /* 0x000fe20000000007 */
[----:B-1----:R-:W-:Y:S01]  /*2cb0*/  @!P2 IMAD.MOV.U32 R4, RZ, RZ, 0x10 ;  /* 0x00000010ff04a424 */ /* 0x002fe200078e00ff */
[----:B--2---:R-:W-:Y:S06]  /*2cc0*/  @!P0 BRA `(.L_x_50) ;  /* 0x0000006400608947 */ /* 0x004fec0003800000 */
.L_x_139:
[----:B------:R-:W-:Y:S01]  /*2cd0*/  ULEA UR8, UR5, UR6, 0x4 ;  /* 0x0000000605087291 */ /* 0x000fe2000f8e20ff */
[----:B------:R-:W-:Y:S01]  /*2ce0*/  SEL R3, R6, R3, !P2 ;  /* 0x0000000306037207 */ /* 0x000fe20005000000 */
[----:B------:R-:W-:Y:S01]  /*2cf0*/  UIADD3 UR9, UPT, UPT, UR4, 0x80, URZ ;  /* 0x0000008004097890 */ /* 0x000fe2000fffe0ff */
[----:B-1----:R-:W-:Y:S01]  /*2d00*/  LEA R2, R11, UR6, 0x3 ;  /* 0x000000060b027c11 */ /* 0x002fe2000f8e18ff */
[----:B------:R-:W-:Y:S01]  /*2d10*/  UIADD3 UR8, UPT, UPT, UR8, 0x110, URZ ;  /* 0x0000011008087890 */ /* 0x000fe2000fffe0ff */
[----:B------:R-:W-:Y:S01]  /*2d20*/  SHF.L.U32 R5, R10, 0x1f, RZ ;  /* 0x0000001f0a057819 */ /* 0x000fe200000006ff */
[----:B------:R1:W-:Y:S01]  /*2d30*/  @!P2 SYNCS.ARRIVE.TRANS64.RED RZ, [R3+URZ], R4 ;  /* 0x0000000403ffa9a7 */ /* 0x0003e200080004ff */
[----:B------:R-:W-:Y:S01]  /*2d40*/  UIADD3 UR4, UPT, UPT, UR5, 0x1, URZ ;  /* 0x0000000105047890 */ /* 0x000fe2000fffe0ff */
[----:B------:R-:W-:-:S03]  /*2d50*/  VIADD R8, R8, 0x1 ;  /* 0x0000000108087836 */ /* 0x000fc60000000000 */
[----:B------:R-:W-:Y:S02]  /*2d60*/  UISETP.NE.AND UP0, UPT, UR4, 0x2, UPT ;  /* 0x000000020400788c */ /* 0x000fe4000bf05270 */
[----:B------:R-:W-:Y:S06]  /*2d70*/  UGETNEXTWORKID.BROADCAST [UR8], [UR9] ;  /* 0x00000000080073ca */ /* 0x000fec0008000100 */
[----:B------:R-:W-:Y:S01]  /*2d80*/  USEL UR7, URZ, 0x1, UP0 ;  /* 0x00000001ff077887 */ /* 0x000fe20008000000 */
[----:B------:R-:W-:Y:S01]  /*2d90*/  ISETP.NE.AND P0, PT, R8, 0x2, PT ;  /* 0x000000020800780c */ /* 0x000fe20003f05270 */
[----:B------:R-:W-:Y:S01]  /*2da0*/  USEL UR5, UR4, URZ, UP0 ;  /* 0x000000ff04057287 */ /* 0x000fe20008000000 */
[----:B------:R-:W2:Y:S03]  /*2db0*/  SYNCS.PHASECHK.TRANS64.TRYWAIT P1, [R2+URZ+0x80], R5 ;  /* 0x00008005020075a7 */ /* 0x000ea600080211ff */
[----:B------:R-:W-:Y:S01]  /*2dc0*/  LOP3.LUT R12, R12, UR7, RZ, 0x3c, !PT ;  /* 0x000000070c0c7c12 */ /* 0x000fe2000f8e3cff */
[----:B-12---:R-:W-:Y:S07]  /*2dd0*/  @!P1 BRA `(.L_x_51) ;  /* 0x0000006400349947 */ /* 0x006fee0003800000 */
.L_x_140:
[C---:B------:R-:W-:Y:S01]  /*2de0*/  LEA R4, R11.reuse, UR6, 0x4 ;  /* 0x000000060b047c11 */ /* 0x040fe2000f8e20ff */
[----:B-1----:R-:W-:Y:S01]  /*2df0*/  VIADD R2, R2, 0x90 ;  /* 0x0000009002027836 */ /* 0x002fe20000000000 */
[----:B------:R-:W-:Y:S01]  /*2e00*/  SEL R8, R8, RZ, P0 ;  /* 0x000000ff08087207 */ /* 0x000fe20000000000 */
[----:B------:R-:W-:-:S03]  /*2e10*/  VIADD R11, R11, 0x1 ;  /* 0x000000010b0b7836 */ /* 0x000fc60000000000 */
[----:B------:R-:W1:Y:S01]  /*2e20*/  LDS.128 R4, [R4+0x110] ;  /* 0x0001100004047984 */ /* 0x000e620000000c00 */
[----:B------:R-:W-:Y:S02]  /*2e30*/  PRMT R2, RZ, 0x654, R2 ;  /* 0x00000654ff027816 */ /* 0x000fe40000000002 */
[C---:B------:R-:W-:Y:S01]  /*2e40*/  ISETP.NE.AND P1, PT, R11.reuse, 0x2, PT ;  /* 0x000000020b00780c */ /* 0x040fe20003f25270 */
[----:B------:R-:W-:Y:S01]  /*2e50*/  @!PT LDS RZ, [RZ] ;  /* 0x00000000fffff984 */ /* 0x000fe20000000800 */
[----:B------:R-:W-:Y:S01]  /*2e60*/  @!PT LDS RZ, [RZ] ;  /* 0x00000000fffff984 */ /* 0x000fe20000000800 */
[----:B------:R-:W-:Y:S01]  /*2e70*/  @!PT LDS RZ, [RZ] ;  /* 0x00000000fffff984 */ /* 0x000fe20000000800 */
[----:B------:R-:W-:Y:S01]  /*2e80*/  @!PT LDS RZ, [RZ] ;  /* 0x00000000fffff984 */ /* 0x000fe20000000800 */
[----:B------:R2:W-:Y:S06]  /*2e90*/  MEMBAR.ALL.CTA ;  /* 0x0000000000007992 */ /* 0x0005ec0000008000 */
[----:B--2---:R-:W2:Y:S01]  /*2ea0*/  FENCE.VIEW.ASYNC.S ;  /* 0x00000000000073c6 */ /* 0x004ea20000000000 */
[----:B------:R-:W-:Y:S01]  /*2eb0*/  SEL R11, R11, RZ, P1 ;  /* 0x000000ff0b0b7207 */ /* 0x000fe20000800000 */
[----:B--2---:R2:W-:Y:S01]  /*2ec0*/  SYNCS.ARRIVE.TRANS64.RED.A1T0 RZ, [R2+URZ], RZ ;  /* 0x000000ff02ff79a7 */ /* 0x0045e200081004ff */
[----:B-1----:R-:W-:-:S02]  /*2ed0*/  LOP3.LUT P3, RZ, R6, 0x1, RZ, 0xc0, !PT ;  /* 0x0000000106ff7812 */ /* 0x002fc4000786c0ff */
[----:B------:R-:W-:-:S04]  /*2ee0*/  SEL R5, RZ, 0x1, P1 ;  /* 0x00000001ff057807 */ /* 0x000fc80000800000 */
[----:B------:R-:W-:Y:S02]  /*2ef0*/  LOP3.LUT R10, R10, R5, RZ, 0x3c, !PT ;  /* 0x000000050a0a7212 */ /* 0x000fe400078e3cff */
[----:B--2---:R-:W-:-:S04]  /*2f00*/  SEL R2, RZ, 0x1, P0 ;  /* 0x00000001ff027807 */ /* 0x004fc80000000000 */
[----:B------:R-:W-:Y:S01]  /*2f10*/  LOP3.LUT R9, R9, R2, RZ, 0x3c, !PT ;  /* 0x0000000209097212 */ /* 0x000fe200078e3cff */
[----:B------:R-:W-:Y:S06]  /*2f20*/  @P3 BRA `(.L_x_52) ;  /* 0xfffffffc002c3947 */ /* 0x000fec000383ffff */
[----:B------:R-:W-:Y:S01]  /*2f30*/  ULEA UR4, UR5, UR6, 0x3 ;  /* 0x0000000605047291 */ /* 0x000fe2000f8e18ff */
[----:B------:R-:W-:-:S08]  /*2f40*/  SHF.L.U32 R3, R12, 0x1f, RZ ;  /* 0x0000001f0c037819 */ /* 0x000fd000000006ff */
[----:B------:R-:W1:Y:S02]  /*2f50*/  SYNCS.PHASECHK.TRANS64 P0, [UR4+0x90], R3 ;  /* 0x00009003ff0075a7 */ /* 0x000e640008001004 */
[----:B-1----:R-:W-:Y:S05]  /*2f60*/  @P0 BRA `(.L_x_53) ;  /* 0x0000000000080947 */ /* 0x002fea0003800000 */
[----:B------:R-:W1:Y:S02]  /*2f70*/  SYNCS.PHASECHK.TRANS64.TRYWAIT P0, [UR4+0x90], R3 ;  /* 0x00009003ff0075a7 */ /* 0x000e640008001104 */
[----:B-1----:R-:W-:Y:S05]  /*2f80*/  @!P0 BRA `(.L_x_54) ;  /* 0x0000006000dc8947 */ /* 0x002fea0003800000 */
.L_x_53:
[----:B------:R-:W-:-:S04]  /*2f90*/  UIADD3 UR7, UPT, UPT, UR5, 0x1, URZ ;  /* 0x0000000105077890 */ /* 0x000fc8000fffe0ff */
[----:B------:R-:W-:-:S04]  /*2fa0*/  UISETP.NE.AND UP0, UPT, UR7, 0x2, UPT ;  /* 0x000000020700788c */ /* 0x000fc8000bf05270 */
[----:B------:R-:W-:Y:S02]  /*2fb0*/  USEL UR8, URZ, 0x1, UP0 ;  /* 0x00000001ff087887 */ /* 0x000fe40008000000 */
[----:B------:R-:W-:-:S04]  /*2fc0*/  USEL UR7, UR7, URZ, UP0 ;  /* 0x000000ff07077287 */ /* 0x000fc80008000000 */
[----:B------:R-:W-:Y:S01]  /*2fd0*/  ULEA UR7, UR7, UR6, 0x3 ;  /* 0x0000000607077291 */ /* 0x000fe2000f8e18ff */
[----:B-1----:R-:W-:-:S04]  /*2fe0*/  LOP3.LUT R3, R12, UR8, RZ, 0x3c, !PT ;  /* 0x000000080c037c12 */ /* 0x002fc8000f8e3cff */
[----:B------:R-:W-:-:S04]  /*2ff0*/  SHF.L.U32 R0, R3, 0x1f, RZ ;  /* 0x0000001f03007819 */ /* 0x000fc800000006ff */
[----:B------:R-:W1:Y:S02]  /*3000*/  SYNCS.PHASECHK.TRANS64 P0, [UR7+0x90], R0 ;  /* 0x00009000ff0075a7 */ /* 0x000e640008001007 */
[----:B-1----:R-:W-:Y:S05]  /*3010*/  @P0 EXIT ;  /* 0x000000000000094d */ /* 0x002fea0003800000 */
[----:B------:R-:W-:Y:S02]  /*3020*/  SHF.L.U32 R3, R3, 0x1f, RZ ;  /* 0x0000001f03037819 */ /* 0x000fe400000006ff */
[----:B------:R-:W-:-:S07]  /*3030*/  MOV R0, UR7 ;  /* 0x0000000700007c02 */ /* 0x000fce0008000f00 */
.L_x_55:
[----:B-1----:R1:W2:Y:S02]  /*3040*/  SYNCS.PHASECHK.TRANS64.TRYWAIT P0, [R0+URZ+0x90], R3 ;  /* 0x00009003000075a7 */ /* 0x0022a400080011ff */
[----:B--2---:R-:W-:Y:S05]  /*3050*/  @!P0 NANOSLEEP.SYNCS 0x989680 ;  /* 0x009896800000895d */ /* 0x004fea0003900000 */
[----:B------:R-:W2:Y:S02]  /*3060*/  @!P0 SYNCS.PHASECHK.TRANS64 P0, [R0+URZ+0x90], R3 ;  /* 0x00009003000085a7 */ /* 0x000ea400080010ff */
[----:B--2---:R-:W-:Y:S05]  /*3070*/  @P0 EXIT ;  /* 0x000000000000094d */ /* 0x004fea0003800000 */
[----:B------:R-:W-:Y:S05]  /*3080*/  BRA `(.L_x_55) ;  /* 0xfffffffc00ec7947 */ /* 0x000fea000383ffff */
.L_x_48:
[----:B------:R-:W-:Y:S05]  /*3090*/  BRA.U UP4, `(.L_x_56) ;  /* 0x0000001104d87547 */ /* 0x000fea000b800000 */
[----:B------:R-:W-:Y:S01]  /*30a0*/  UMOV UR4, 0x40 ;  /* 0x0000004000047882 */ /* 0x000fe20000000000 */
[----:B------:R-:W-:Y:S01]  /*30b0*/  NOP ;  /* 0x0000000000007918 */ /* 0x000fe20000000000 */
[----:B------:R-:W-:Y:S01]  /*30c0*/  ULEA UR5, UR48, UR4, 0x18 ;  /* 0x0000000430057291 */ /* 0x000fe2000f8ec0ff */
[----:B------:R-:W-:Y:S02]  /*30d0*/  UMOV UR6, 0x400 ;  /* 0x0000040000067882 */ /* 0x000fe40000000000 */
[----:B------:R-:W-:-:S06]  /*30e0*/  ULEA UR6, UR48, UR6, 0x18 ;  /* 0x0000000630067291 */ /* 0x000fcc000f8ec0ff */
[----:B------:R-:W1:Y:S02]  /*30f0*/  LDS.U8 R0, [UR5+0x1c] ;  /* 0x00001c05ff007984 */ /* 0x000e640008000000 */
[----:B-1----:R-:W-:-:S13]  /*3100*/  ISETP.NE.AND P0, PT, R0, RZ, PT ;  /* 0x000000ff0000720c */ /* 0x002fda0003f05270 */
[----:B------:R-:W-:Y:S05]  /*3110*/  @P0 BRA `(.L_x_57) ;  /* 0x0000000400080947 */ /* 0x000fea0003800000 */
[----:B------:R-:W-:Y:S02]  /*3120*/  UISETP.NE.U32.AND UP1, UPT, UR46, 0x1, UPT ;  /* 0x000000012e00788c */ /* 0x000fe4000bf25070 */
[----:B------:R-:W-:-:S07]  /*3130*/  UIADD3 UR7, UPT, UPT, UR5, 0x8, URZ ;  /* 0x0000000805077890 */ /* 0x000fce000fffe0ff */
[----:B------:R-:W-:Y:S05]  /*3140*/  BRA.U !UP1, `(.L_x_58) ;  /* 0x00000001099c7547 */ /* 0x000fea000b800000 */
[----:B------:R-:W-:Y:S01]  /*3150*/  ELECT P0, URZ, PT ;  /* 0x0000000000ff782f */ /* 0x000fe20003800000 */
[----:B------:R-:W-:-:S12]  /*3160*/  BSSY B0, `(.L_x_58) ;  /* 0x0000025000007945 */ /* 0x000fd80003800000 */
[----:B------:R-:W-:Y:S05]  /*3170*/  @!P0 BRA `(.L_x_59) ;  /* 0x00000000008c8947 */ /* 0x000fea0003800000 */
[----:B------:R-:W-:-:S05]  /*3180*/  UMOV UR4, 0x10 ;  /* 0x0000001000047882 */ /* 0x000fca0000000000 */
[----:B------:R-:W-:Y:S04]  /*3190*/  DEPBAR.LE SB1, 0x36 ;  /* 0x00009d800000791a */ /* 0x000fe80000000000 */
[----:B------:R-:W1:Y:S02]  /*31a0*/  UTCATOMSWS.2CTA.FIND_AND_SET.ALIGN UP0, UR4, UR4 ;  /* 0x00000004000475e3 */ /* 0x000e640008200800 */
[----:B-1----:R-:W-:Y:S01]  /*31b0*/  MOV R11, UR4 ;  /* 0x00000004000b7c02 */ /* 0x002fe20008000f00 */
[----:B------:R-:W-:Y:S06]  /*31c0*/  BRA.U UP0, `(.L_x_60) ;  /* 0x0000000100187547 */ /* 0x000fec000b800000 */
.L_x_61:
[----:B------:R-:W-:Y:S05]  /*31d0*/  NANOSLEEP 0x64 ;  /* 0x000000640000795d */ /* 0x000fea0003800000 */
[----:B------:R-:W-:-:S05]  /*31e0*/  UMOV UR4, 0x10 ;  /* 0x0000001000047882 */ /* 0x000fca0000000000 */
[----:B------:R-:W-:Y:S04]  /*31f0*/  DEPBAR.LE SB1, 0x36 ;  /* 0x00009d800000791a */ /* 0x000fe80000000000 */
[----:B------:R-:W1:Y:S02]  /*3200*/  UTCATOMSWS.2CTA.FIND_AND_SET.ALIGN UP0, UR4, UR4 ;  /* 0x00000004000475e3 */ /* 0x000e640008200800 */
[----:B-1----:R-:W-:Y:S01]  /*3210*/  MOV R11, UR4 ;  /* 0x00000004000b7c02 */ /* 0x002fe20008000f00 */
[----:B------:R-:W-:Y:S05]  /*3220*/  BRA.U !UP0, `(.L_x_61) ;  /* 0xfffffffd08e87547 */ /* 0x000fea000b83ffff */
.L_x_60:
[----:B------:R-:W1:Y:S01]  /*3230*/  LDS R7, [UR5+0x10] ;  /* 0x00001005ff077984 */ /* 0x000e620008000800 */
[----:B------:R-:W-:Y:S01]  /*3240*/  IMAD.U32 R5, RZ, RZ, UR6 ;  /* 0x00000006ff057e24 */ /* 0x000fe2000f8e00ff */
[----:B------:R-:W-:-:S03]  /*3250*/  MOV R4, UR45 ;  /* 0x0000002d00047c02 */ /* 0x000fc60008000f00 */
[----:B------:R-:W-:Y:S01]  /*3260*/  VIADD R5, R5, 0x130 ;  /* 0x0000013005057836 */ /* 0x000fe20000000000 */
[----:B-1----:R-:W-:-:S04]  /*3270*/  SHF.L.U32 R7, R7, 0x1f, RZ ;  /* 0x0000001f07077819 */ /* 0x002fc800000006ff */
[----:B------:R-:W1:Y:S02]  /*3280*/  SYNCS.PHASECHK.TRANS64.TRYWAIT P0, [UR5+0x8], R7 ;  /* 0x00000807ff0075a7 */ /* 0x000e640008001105 */
[----:B-1----:R-:W-:Y:S05]  /*3290*/  @P0 BRA `(.L_x_62) ;  /* 0x0000000000080947 */ /* 0x002fea0003800000 */
[----:B------:R-:W1:Y:S02]  /*32a0*/  SYNCS.PHASECHK.TRANS64.TRYWAIT P0, [UR5+0x8], R7 ;  /* 0x00000807ff0075a7 */ /* 0x000e640008001105 */
[----:B-1----:R-:W-:Y:S05]  /*32b0*/  @!P0 BRA `(.L_x_63) ;  /* 0x0000006000288947 */ /* 0x002fea0003800000 */
.L_x_62:
[----:B-1----:R-:W-:Y:S01]  /*32c0*/  HFMA2 R0, -RZ, RZ, 0, 5.9604644775390625e-08 ;  /* 0x00000001ff007431 */ /* 0x002fe200000001ff */
[----:B------:R-:W-:Y:S01]  /*32d0*/  UPRMT UR4, UR45, 0x654, UR7 ;  /* 0x000006542d047896 */ /* 0x000fe20008000007 */
[----:B------:R-:W-:Y:S01]  /*32e0*/  IMAD.MOV.U32 R8, RZ, RZ, 0xffff ;  /* 0x0000ffffff087424 */ /* 0x000fe200078e00ff */
[----:B------:R-:W-:Y:S01]  /*32f0*/  PRMT R4, R4, 0x654, R5 ;  /* 0x0000065404047816 */ /* 0x000fe20000000005 */
[----:B------:R-:W-:Y:S02]  /*3300*/  IMAD.MOV.U32 R6, RZ, RZ, 0x4 ;  /* 0x00000004ff067424 */ /* 0x000fe400078e00ff */
[----:B------:R-:W-:Y:S01]  /*3310*/  IMAD.SHL.U32 R9, R11, 0x20, RZ ;  /* 0x000000200b097824 */ /* 0x000fe200078e00ff */
[----:B------:R-:W-:Y:S02]  /*3320*/  MOV R5, UR4 ;  /* 0x0000000400057c02 */ /* 0x000fe40008000f00 */
[-C--:B------:R-:W-:Y:S01]  /*3330*/  SHF.L.U32 R8, R8, R11.reuse, RZ ;  /* 0x0000000b08087219 */ /* 0x080fe200000006ff */
[----:B------:R1:W-:Y:S01]  /*3340*/  SYNCS.ARRIVE.TRANS64.RED RZ, [UR4], R6 ;  /* 0x00000006ffff79a7 */ /* 0x0003e20008000404 */
[----:B------:R-:W-:Y:S01]  /*3350*/  SHF.L.U32 R7, R0, R11, RZ ;  /* 0x0000000b00077219 */ /* 0x000fe200000006ff */
[----:B------:R1:W-:Y:S04]  /*3360*/  STS [UR6+0x130], R9 ;  /* 0x00013009ff007988 */ /* 0x0003e80008000806 */
[----:B------:R1:W-:Y:S04]  /*3370*/  STAS [R4.64], R11 ;  /* 0x0000000b04007dbd */ /* 0x0003e8000c0008ff */
[----:B------:R1:W-:Y:S04]  /*3380*/  ATOMS.OR RZ, [UR5+0x14], R8 ;  /* 0x00001408ffff798c */ /* 0x0003e8000b000005 */
[----:B------:R1:W-:Y:S04]  /*3390*/  ATOMS.OR RZ, [UR5+0x18], R7 ;  /* 0x00001807ffff798c */ /* 0x0003e8000b000005 */
[----:B------:R1:W-:Y:S02]  /*33a0*/  ATOMS.XOR RZ, [UR5+0x10], R0 ;  /* 0x00001000ffff798c */ /* 0x0003e4000b800005 */
.L_x_59:
[----:B------:R-:W-:Y:S05]  /*33b0*/  BSYNC B0 ;  /* 0x0000000000007941 */ /* 0x000fea0003800000 */
.L_x_58:
[----:B------:R-:W-:Y:S05]  /*33c0*/  BRA.U UP1, `(.L_x_64) ;  /* 0x00000001016c7547 */ /* 0x000fea000b800000 */
[----:B------:R-:W-:-:S03]  /*33d0*/  UMOV UR4, 0xffffffff ;  /* 0xffffffff00047882 */ /* 0x000fc60000000000 */
[----:B------:R-:W-:Y:S05]  /*33e0*/  BRA.DIV UR4, `(.L_x_65) ;  /* 0x0000005e04f47947 */ /* 0x000fea000b800000 */
[----:B------:R-:W-:-:S13]  /*33f0*/  ELECT P0, URZ, PT ;  /* 0x0000000000ff782f */ /* 0x000fda0003800000 */
.L_x_144:
[----:B------:R-:W-:Y:S05]  /*3400*/  @!P0 BRA `(.L_x_64) ;  /* 0x00000000005c8947 */ /* 0x000fea0003800000 */
[----:B-1----:R-:W1:Y:S02]  /*3410*/  LDS R5, [UR5+0x10] ;  /* 0x00001005ff057984 */ /* 0x002e640008000800 */
[----:B-1----:R-:W-:-:S04]  /*3420*/  SHF.L.U32 R5, R5, 0x1f, RZ ;  /* 0x0000001f05057819 */ /* 0x002fc800000006ff */
[----:B------:R-:W1:Y:S02]  /*3430*/  SYNCS.PHASECHK.TRANS64.TRYWAIT P0, [UR5+0x8], R5 ;  /* 0x00000805ff0075a7 */ /* 0x000e640008001105 */
[----:B-1----:R-:W-:Y:S05]  /*3440*/  @P0 BRA `(.L_x_66) ;  /* 0x0000000000080947 */ /* 0x002fea0003800000 */
[----:B------:R-:W1:Y:S02]  /*3450*/  SYNCS.PHASECHK.TRANS64.TRYWAIT P0, [UR5+0x8], R5 ;  /* 0x00000805ff0075a7 */ /* 0x000e640008001105 */
[----:B-1----:R-:W-:Y:S05]  /*3460*/  @!P0 BRA `(.L_x_67) ;  /* 0x0000005c00f88947 */ /* 0x002fea0003800000 */
.L_x_66:
[----:B------:R-:W2:Y:S01]  /*3470*/  LDS R7, [UR6+0x130] ;  /* 0x00013006ff077984 */ /* 0x000ea20008000800 */
[----:B-1----:R-:W-:Y:S02]  /*3480*/  HFMA2 R0, -RZ, RZ, 0, 5.9604644775390625e-08 ;  /* 0x00000001ff007431 */ /* 0x002fe400000001ff */
[----:B------:R-:W-:Y:S01]  /*3490*/  IMAD.MOV.U32 R4, RZ, RZ, 0xffff ;  /* 0x0000ffffff047424 */ /* 0x000fe200078e00ff */
[----:B------:R-:W-:Y:S01]  /*34a0*/  UPRMT UR4, UR45, 0x654, UR7 ;  /* 0x000006542d047896 */ /* 0x000fe20008000007 */
[----:B--2---:R-:W-:-:S03]  /*34b0*/  IMAD.SHL.U32 R5, R7, 0x20, RZ ;  /* 0x0000002007057824 */ /* 0x004fc600078e00ff */
[-C--:B------:R-:W-:Y:S02]  /*34c0*/  SHF.L.U32 R4, R4, R7.reuse, RZ ;  /* 0x0000000704047219 */ /* 0x080fe400000006ff */
[----:B------:R-:W-:Y:S01]  /*34d0*/  SHF.L.U32 R7, R0, R7, RZ ;  /* 0x0000000700077219 */ /* 0x000fe200000006ff */
[----:B------:R2:W-:Y:S04]  /*34e0*/  STS [UR6+0x130], R5 ;  /* 0x00013005ff007988 */ /* 0x0005e80008000806 */
[----:B------:R2:W-:Y:S04]  /*34f0*/  ATOMS.OR RZ, [UR5+0x14], R4 ;  /* 0x00001404ffff798c */ /* 0x0005e8000b000005 */
[----:B------:R2:W-:Y:S01]  /*3500*/  ATOMS.OR RZ, [UR5+0x18], R7 ;  /* 0x00001807ffff798c */ /* 0x0005e2000b000005 */
[----:B------:R-:W-:Y:S03]  /*3510*/  SYNCS.ARRIVE.TRANS64.RED.A1T0 RZ, [UR4], RZ ;  /* 0x000000ffffff79a7 */ /* 0x000fe60008100404 */
[----:B------:R2:W-:Y:S01]  /*3520*/  ATOMS.XOR RZ, [UR5+0x10], R0 ;  /* 0x00001000ffff798c */ /* 0x0005e2000b800005 */
[----:B------:R-:W-:Y:S05]  /*3530*/  BRA `(.L_x_64) ;  /* 0x0000000000107947 */ /* 0x000fea0003800000 */
.L_x_57:
[----:B------:R-:W-:Y:S02]  /*3540*/  MOV R0, 0xffffffff ;  /* 0xffffffff00007802 */ /* 0x000fe40000000f00 */
[----:B------:R-:W-:-:S03]  /*3550*/  MOV R4, 0x3580 ;  /* 0x0000358000047802 */ /* 0x000fc60000000f00 */
[----:B------:R1:W-:Y:S04]  /*3560*/  STS [UR6+0x130], R0 ;  /* 0x00013000ff007988 */ /* 0x0003e80008000806 */
[----:B-1---5:R-:W-:Y:S05]  /*3570*/  CALL.REL.NOINC `($__internal_1_$__cuda_sm10x_tcgen05_guardrail_trap_phase_invalid_during_alloc) ;  /* 0x0000006400407944 */ /* 0x022fea0003c00000 */
.L_x_64:
[----:B------:R-:W-:Y:S05]  /*3580*/  WARPSYNC.ALL ;  /* 0x0000000000007948 */ /* 0x000fea0003800000 */
[----:B------:R-:W3:Y:S01]  /*3590*/  S2UR UR4, SR_CgaCtaId ;  /* 0x00000000000479c3 */ /* 0x000ee20000008800 */
[----:B------:R-:W-:Y:S01]  /*35a0*/  UMOV UR26, 0x400 ;  /* 0x00000400001a7882 */ /* 0x000fe20000000000 */
[----:B------:R-:W-:-:S06]  /*35b0*/  NOP ;  /* 0x0000000000007918 */ /* 0x000fcc0000000000 */
[----:B------:R-:W-:Y:S06]  /*35c0*/  BAR.ARV 0x6, 0xa0 ;  /* 0x0182800000007b1d */ /* 0x000fec0000002000 */
[----:B------:R-:W4:Y:S01]  /*35d0*/  LDCU UR6, c[0x0][0x38c] ;  /* 0x00007180ff0677ac */ /* 0x000f220008000800 */
[----:B------:R-:W-:Y:S01]  /*35e0*/  LOP3.LUT R3, R3, 0xffff, RZ, 0xc0, !PT ;  /* 0x0000ffff03037812 */ /* 0x000fe200078ec0ff */
[----:B-1----:R-:W-:Y:S01]  /*35f0*/  IMAD.MOV.U32 R9, RZ, RZ, 0x1 ;  /* 0x00000001ff097424 */ /* 0x002fe200078e00ff */
[----:B------:R-:W-:Y:S01]  /*3600*/  LOP3.LUT R2, R2, 0xffff, RZ, 0xc0, !PT ;  /* 0x0000ffff02027812 */ /* 0x000fe200078ec0ff */
[----:B------:R-:W-:Y:S01]  /*3610*/  IMAD.MOV.U32 R8, RZ, RZ, RZ ;  /* 0x000000ffff087224 */ /* 0x000fe200078e00ff */
[----:B------:R-:W-:Y:S01]  /*3620*/  R2UR UR28, R3 ;  /* 0x00000000031c72ca */ /* 0x000fe200000e0000 */
[----:B------:R-:W-:Y:S01]  /*3630*/  UMOV UR32, URZ ;  /* 0x000000ff00207c82 */ /* 0x000fe20008000000 */
[----:B------:R-:W-:-:S02]  /*3640*/  R2UR UR42, R2 ;  /* 0x00000000022a72ca */ /* 0x000fc400000e0000 */
[----:B------:R-:W-:Y:S01]  /*3650*/  CS2R R2, SRZ ;  /* 0x0000000000027805 */ /* 0x000fe2000001ff00 */
[----:B------:R-:W-:Y:S01]  /*3660*/  UMOV UR23, URZ ;  /* 0x000000ff00177c82 */ /* 0x000fe20008000000 */
[----:B---3--:R-:W-:Y:S01]  /*3670*/  ULEA UR26, UR4, UR26, 0x18 ;  /* 0x0000001a041a7291 */ /* 0x008fe2000f8ec0ff */
[----:B------:R-:W-:Y:S01]  /*3680*/  UMOV UR22, URZ ;  /* 0x000000ff00167c82 */ /* 0x000fe20008000000 */
[----:B------:R-:W-:Y:S02]  /*3690*/  UISETP.NE.AND UP3, UPT, UR46, URZ, UPT ;  /* 0x000000ff2e00728c */ /* 0x000fe4000bf65270 */
[----:B------:R-:W-:Y:S02]  /*36a0*/  UIADD3 UR5, UPT, UPT, UR26, 0x8400, URZ ;  /* 0x000084001a057890 */ /* 0x000fe4000fffe0ff */
[----:B------:R-:W-:-:S03]  /*36b0*/  UIADD3 UR4, UPT, UPT, UR26, 0x1c400, URZ ;  /* 0x0001c4001a047890 */ /* 0x000fc6000fffe0ff */
[----:B--2---:R-:W1:Y:S01]  /*36c0*/  LDS R0, [UR26+0x130] ;  /* 0x0001301aff007984 */ /* 0x004e620008000800 */
[----:B----4-:R-:W-:Y:S02]  /*36d0*/  UIADD3 UR6, UPT, UPT, UR6, 0x7f, URZ ;  /* 0x0000007f06067890 */ /* 0x010fe4000fffe0ff */
[----:B------:R-:W-:Y:S02]  /*36e0*/  USHF.R.U32.HI UR5, URZ, 0x4, UR5 ;  /* 0x00000004ff057899 */ /* 0x000fe40008011605 */
[----:B------:R-:W-:Y:S02]  /*36f0*/  USHF.R.S32.HI UR33, URZ, 0x1f, UR6 ;  /* 0x0000001fff217899 */ /* 0x000fe40008011406 */
[----:B------:R-:W-:Y:S02]  /*3700*/  USHF.R.U32.HI UR4, URZ, 0x4, UR4 ;  /* 0x00000004ff047899 */ /* 0x000fe40008011604 */
[----:B------:R-:W-:Y:S02]  /*3710*/  ULEA.HI UR33, UR33, UR6, URZ, 0x7 ;  /* 0x0000000621217291 */ /* 0x000fe4000f8f38ff */
[----:B------:R-:W-:-:S02]  /*3720*/  ULOP3.LUT UR5, UR5, 0x3fff, URZ, 0xc0, !UPT ;  /* 0x00003fff05057892 */ /* 0x000fc4000f8ec0ff */
[----:B------:R-:W-:Y:S02]  /*3730*/  USHF.R.S32.HI UR33, URZ, 0x7, UR33 ;  /* 0x00000007ff217899 */ /* 0x000fe40008011421 */
[----:B------:R-:W-:Y:S02]  /*3740*/  ULOP3.LUT UR30, UR4, 0x3fff, URZ, 0xc0, !UPT ;  /* 0x00003fff041e7892 */ /* 0x000fe4000f8ec0ff */
[----:B------:R-:W-:Y:S01]  /*3750*/  UISETP.LT.AND UP0, UPT, UR33, 0x1, UPT ;  /* 0x000000012100788c */ /* 0x000fe2000bf01270 */
[----:B------:R-:W-:Y:S01]  /*3760*/  UMOV UR40, 0x0 ;  /* 0x0000000000287882 */ /* 0x000fe20000000000 */
[----:B------:R-:W-:Y:S01]  /*3770*/  UMOV UR41, 0x10200010 ;  /* 0x1020001000297882 */ /* 0x000fe20000000000 */
[----:B------:R-:W-:Y:S02]  /*3780*/  ULOP3.LUT UR29, UR5, 0x10000, URZ, 0xfc, !UPT ;  /* 0x00010000051d7892 */ /* 0x000fe4000f8efcff */
[----:B------:R-:W-:Y:S02]  /*3790*/  ULOP3.LUT UR30, UR30, 0x10000, URZ, 0xfc, !UPT ;  /* 0x000100001e1e7892 */ /* 0x000fe4000f8efcff */
[----:B------:R-:W-:Y:S01]  /*37a0*/  USEL UR43, UR33, 0x1, !UP0 ;  /* 0x00000001212b7887 */ /* 0x000fe2000c000000 */
[----:B------:R-:W-:Y:S01]  /*37b0*/  UMOV UR38, 0x0 ;  /* 0x0000000000267882 */ /* 0x000fe20000000000 */
[----:B------:R-:W-:Y:S01]  /*37c0*/  UMOV UR39, 0x10200010 ;  /* 0x1020001000277882 */ /* 0x000fe20000000000 */
[----:B------:R-:W-:Y:S01]  /*37d0*/  UMOV UR36, 0x0 ;  /* 0x0000000000247882 */ /* 0x000fe20000000000 */
[----:B------:R-:W-:Y:S01]  /*37e0*/  UMOV UR37, 0x10200010 ;  /* 0x1020001000257882 */ /* 0x000fe20000000000 */
[----:B------:R-:W-:Y:S01]  /*37f0*/  UMOV UR34, 0x0 ;  /* 0x0000000000227882 */ /* 0x000fe20000000000 */
[----:B------:R-:W-:Y:S01]  /*3800*/  UMOV UR35, 0x10200010 ;  /* 0x1020001000237882 */ /* 0x000fe20000000000 */
[----:B-1----:R-:W-:-:S15]  /*3810*/  R2UR UR44, R0 ;  /* 0x00000000002c72ca */ /* 0x002fde00000e0000 */
.L_x_75:
[C---:B------:R-:W-:Y:S02]  /*3820*/  LEA R0, R8.reuse, UR26, 0x3 ;  /* 0x0000001a08007c11 */ /* 0x040fe4000f8e18ff */
[----:B------:R-:W-:Y:S02]  /*3830*/  SHF.L.U32 R5, R3, 0x1f, RZ ;  /* 0x0000001f03057819 */ /* 0x000fe400000006ff */
[----:B------:R-:W-:Y:S02]  /*3840*/  LEA R4, R8, UR26, 0x4 ;  /* 0x0000001a08047c11 */ /* 0x000fe4000f8e20ff */
[----:B------:R-:W1:Y:S02]  /*3850*/  SYNCS.PHASECHK.TRANS64.TRYWAIT P0, [R0+URZ+0x80], R5 ;  /* 0x00008005000075a7 */ /* 0x000e6400080011ff */
[----:B-1-3--:R-:W-:Y:S05]  /*3860*/  @!P0 BRA `(.L_x_68) ;  /* 0x0000005c00108947 */ /* 0x00afea0003800000 */
.L_x_145:
[----:B-1----:R-:W1:Y:S01]  /*3870*/  LDS.128 R4, [R4+0x110] ;  /* 0x0001100004047984 */ /* 0x002e620000000c00 */
[----:B------:R-:W-:Y:S02]  /*3880*/  VIADD R0, R0, 0x90 ;  /* 0x0000009000007836 */ /* 0x000fe40000000000 */
[----:B------:R-:W-:Y:S01]  /*3890*/  VIADD R8, R8, 0x1 ;  /* 0x0000000108087836 */ /* 0x000fe20000000000 */
[----:B------:R-:W-:Y:S01]  /*38a0*/  @!PT LDS RZ, [RZ] ;  /* 0x00000000fffff984 */ /* 0x000fe20000000800 */
[----:B------:R-:W-:Y:S01]  /*38b0*/  @!PT LDS RZ, [RZ] ;  /* 0x00000000fffff984 */ /* 0x000fe20000000800 */
[----:B------:R-:W-:Y:S01]  /*38c0*/  @!PT LDS RZ, [RZ] ;  /* 0x00000000fffff984 */ /* 0x000fe20000000800 */
[----:B------:R-:W-:Y:S01]  /*38d0*/  @!PT LDS RZ, [RZ] ;  /* 0x00000000fffff984 */ /* 0x000fe20000000800 */
[----:B------:R2:W-:Y:S06]  /*38e0*/  MEMBAR.ALL.CTA ;  /* 0x0000000000007992 */ /* 0x0005ec0000008000 */
[----:B--2---:R-:W2:Y:S01]  /*38f0*/  FENCE.VIEW.ASYNC.S ;  /* 0x00000000000073c6 */ /* 0x004ea20000000000 */
[----:B------:R-:W-:-:S04]  /*3900*/  PRMT R0, RZ, 0x654, R0 ;  /* 0x00000654ff007816 */ /* 0x000fc80000000000 */
[----:B--2---:R2:W-:Y:S01]  /*3910*/  SYNCS.ARRIVE.TRANS64.RED.A1T0 RZ, [R0+URZ], RZ ;  /* 0x000000ff00ff79a7 */ /* 0x0045e200081004ff */
[----:B-1----:R-:W-:Y:S01]  /*3920*/  LOP3.LUT P1, RZ, R6, 0x1, RZ, 0xc0, !PT ;  /* 0x0000000106ff7812 */ /* 0x002fe2000782c0ff */
[----:B--2---:R-:W-:-:S12]  /*3930*/  BRA.U UP3, `(.L_x_69) ;  /* 0x0000000503087547 */ /* 0x004fd8000b800000 */
[----:B------:R-:W1:Y:S01]  /*3940*/  LDCU UR4, c[0x0][0x38c] ;  /* 0x00007180ff0477ac */ /* 0x000e620008000800 */
[----:B------:R-:W-:Y:S02]  /*3950*/  PLOP3.LUT P2, PT, PT, PT, PT, 0x80, 0x8 ;  /* 0x000000000008781c */ /* 0x000fe40003f4f070 */
[----:B------:R-:W-:Y:S01]  /*3960*/  SHF.L.U32 R5, R9, 0x1f, RZ ;  /* 0x0000001f09057819 */ /* 0x000fe200000006ff */
[----:B------:R-:W-:Y:S02]  /*3970*/  ULEA UR31, UR32, UR26, 0x3 ;  /* 0x0000001a201f7291 */ /* 0x000fe4000f8e18ff */
[----:B------:R-:W-:Y:S02]  /*3980*/  ULEA UR11, UR32, UR44, 0x7 ;  /* 0x0000002c200b7291 */ /* 0x000fe4000f8e38ff */
[----:B-1----:R-:W-:-:S06]  /*3990*/  UISETP.GE.AND UP0, UPT, UR4, 0x1, UPT ;  /* 0x000000010400788c */ /* 0x002fcc000bf06270 */
[----:B------:R-:W-:-:S05]  /*39a0*/  PLOP3.LUT P0, PT, PT, PT, UP0, 0x80, 0x8 ;  /* 0x000000000008781c */ /* 0x000fca0003f0f008 */
[----:B------:R-:W-:-:S08]  /*39b0*/  @UP0 ULEA UR4, UR23, UR26, 0x3 ;  /* 0x0000001a17040291 */ /* 0x000fd0000f8e18ff */
[----:B------:R-:W-:-:S04]  /*39c0*/  @P0 SHF.L.U32 R0, R2, 0x1f, RZ ;  /* 0x0000001f02000819 */ /* 0x000fc800000006ff */
[----:B------:R1:W2:Y:S01]  /*39d0*/  @P0 SYNCS.PHASECHK.TRANS64.TRYWAIT P2, [UR4], R0 ;  /* 0x00000000ff0005a7 */ /* 0x0002a20008041104 */
[----:B------:R-:W3:Y:S02]  /*39e0*/  SYNCS.PHASECHK.TRANS64.TRYWAIT P0, [UR31+0xc0], R5 ;  /* 0x0000c005ff0075a7 */ /* 0x000ee4000800111f */
[----:B-123--:R-:W-:Y:S05]  /*39f0*/  @!P0 BRA `(.L_x_70) ;  /* 0x0000005800c08947 */ /* 0x00efea0003800000 */
.L_x_147:
[----:B------:R-:W-:Y:S01]  /*3a00*/  UMOV UR27, UR22 ;  /* 0x00000016001b7c82 */ /* 0x000fe20008000000 */
[----:B------:R-:W-:Y:S05]  /*3a10*/  BRA.U !UP0, `(.L_x_71) ;  /* 0x0000000108c07547 */ /* 0x000fea000b800000 */
[----:B------:R-:W-:Y:S02]  /*3a20*/  UIADD3 UR27, UPT, UPT, UR43, UR22, URZ ;  /* 0x000000162b1b7290 */ /* 0x000fe4000fffe0ff */
[----:B------:R-:W-:Y:S01]  /*3a30*/  UPLOP3.LUT UP2, UPT, UPT, UPT, UPT, 0x40, 0x4 ;  /* 0x000000000004789c */ /* 0x000fe20003f4e870 */
[----:B------:R-:W-:Y:S01]  /*3a40*/  UMOV UR24, UR33 ;  /* 0x0000002100187c82 */ /* 0x000fe20008000000 */
[----:B------:R-:W-:-:S09]  /*3a50*/  UMOV UR10, UR23 ;  /* 0x00000017000a7c82 */ /* 0x000fd20008000000 */
.L_x_74:
[----:B--2---:R-:W-:Y:S01]  /*3a60*/  ULEA UR5, UR10, UR26, 0x3 ;  /* 0x0000001a0a057291 */ /* 0x004fe2000f8e18ff */
[----:B---3--:R-:W-:Y:S11]  /*3a70*/  @P2 BRA `(.L_x_72) ;  /* 0x00000000000c2947 */ /* 0x008ff60003800000 */
[----:B-1----:R-:W-:Y:S04]  /*3a80*/  SHF.L.U32 R5, R2, 0x1f, RZ ;  /* 0x0000001f02057819 */ /* 0x002fe800000006ff */
[----:B------:R-:W1:Y:S02]  /*3a90*/  SYNCS.PHASECHK.TRANS64.TRYWAIT P0, [UR5], R5 ;  /* 0x00000005ff0075a7 */ /* 0x000e640008001105 */
[----:B-1----:R-:W-:Y:S05]  /*3aa0*/  @!P0 BRA `(.L_x_73) ;  /* 0x0000005800ac8947 */ /* 0x002fea0003800000 */
.L_x_72:
[----:B------:R-:W-:Y:S01]  /*3ab0*/  UISETP.NE.AND UP0, UPT, UR24, 0x1, UPT ;  /* 0x000000011800788c */ /* 0x000fe2000bf05270 */
[----:B------:R-:W-:Y:S01]  /*3ac0*/  PLOP3.LUT P2, PT, PT, PT, PT, 0x80, 0x8 ;  /* 0x000000000008781c */ /* 0x000fe20003f4f070 */
[----:B------:R-:W-:Y:S02]  /*3ad0*/  UIADD3 UR4, UPT, UPT, UR10, 0x1, URZ ;  /* 0x000000010a047890 */ /* 0x000fe4000fffe0ff */
[----:B------:R-:W-:Y:S02]  /*3ae0*/  UIADD3 UR25, UPT, UPT, UR5, 0x28, URZ ;  /* 0x0000002805197890 */ /* 0x000fe4000fffe0ff */
[----:B------:R-:W-:Y:S01]  /*3af0*/  UISETP.NE.AND UP1, UPT, UR4, 0x5, UPT ;  /* 0x000000050400788c */ /* 0x000fe2000bf25270 */
[----:B------:R-:W-:Y:S01]  /*3b00*/  PLOP3.LUT P0, PT, PT, PT, UP0, 0x80, 0x8 ;  /* 0x000000000008781c */ /* 0x000fe20003f0f008 */
[----:B------:R-:W-:Y:S02]  /*3b10*/  UIADD3 UR22, UPT, UPT, UR22, 0x1, URZ ;  /* 0x0000000116167890 */ /* 0x000fe4000fffe0ff */
[----:B------:R-:W-:Y:S02]  /*3b20*/  USEL UR6, URZ, 0x1, UP1 ;  /* 0x00000001ff067887 */ /* 0x000fe40008800000 */
[----:B------:R-:W-:Y:S02]  /*3b30*/  USEL UR23, UR4, URZ, UP1 ;  /* 0x000000ff04177287 */ /* 0x000fe40008800000 */
[----:B------:R-:W-:Y:S02]  /*3b40*/  UIADD3 UR24, UPT, UPT, UR24, -0x1, URZ ;  /* 0xffffffff18187890 */ /* 0x000fe4000fffe0ff */
[----:B------:R-:W-:Y:S01]  /*3b50*/  @UP0 ULEA UR4, UR23, UR26, 0x3 ;  /* 0x0000001a17040291 */ /* 0x000fe2000f8e18ff */
[----:B------:R-:W-:Y:S01]  /*3b60*/  LOP3.LUT R2, R2, UR6, RZ, 0x3c, !PT ;  /* 0x0000000602027c12 */ /* 0x000fe2000f8e3cff */
[----:B------:R-:W-:Y:S02]  /*3b70*/  ULEA UR6, UR10, UR30, 0x9 ;  /* 0x0000001e0a067291 */ /* 0x000fe4000f8e48ff */
[----:B------:R-:W-:Y:S01]  /*3b80*/  UISETP.NE.AND UP0, UPT, UR22, UR27, UPT ;  /* 0x0000001b1600728c */ /* 0x000fe2000bf05270 */
[----:B-1----:R-:W-:Y:S01]  /*3b90*/  @P0 SHF.L.U32 R0, R2, 0x1f, RZ ;  /* 0x0000001f02000819 */ /* 0x002fe200000006ff */
[----:B------:R-:W-:Y:S02]  /*3ba0*/  UIADD3 UR20, UPT, UPT, UR6, 0x2, URZ ;  /* 0x0000000206147890 */ /* 0x000fe4000fffe0ff */
[----:B------:R-:W-:Y:S01]  /*3bb0*/  UIADD3 UR16, UPT, UPT, UR6, 0x4, URZ ;  /* 0x0000000406107890 */ /* 0x000fe2000fffe0ff */
[----:B------:R2:W3:Y:S01]  /*3bc0*/  @P0 SYNCS.PHASECHK.TRANS64.TRYWAIT P2, [UR4], R0 ;  /* 0x00000000ff0005a7 */ /* 0x0004e20008041104 */
[----:B------:R-:W-:Y:S02]  /*3bd0*/  ULEA UR4, UR10, UR29, 0xa ;  /* 0x0000001d0a047291 */ /* 0x000fe4000f8e50ff */
[----:B------:R-:W-:Y:S02]  /*3be0*/  UIADD3 UR12, UPT, UPT, UR6, 0x6, URZ ;  /* 0x00000006060c7890 */ /* 0x000fe4000fffe0ff */
[----:B------:R-:W-:Y:S02]  /*3bf0*/  UIADD3 UR18, UPT, UPT, UR4, 0x2, URZ ;  /* 0x0000000204127890 */ /* 0x000fe4000fffe0ff */
[----:B------:R-:W-:Y:S02]  /*3c00*/  UIADD3 UR14, UPT, UPT, UR4, 0x4, URZ ;  /* 0x00000004040e7890 */ /* 0x000fe4000fffe0ff */
[----:B------:R-:W-:Y:S01]  /*3c10*/  UIADD3 UR8, UPT, UPT, UR4, 0x6, URZ ;  /* 0x0000000604087890 */ /* 0x000fe2000fffe0ff */
[----:B------:R-:W-:Y:S01]  /*3c20*/  UMOV UR7, 0x40004040 ;  /* 0x4000404000077882 */ /* 0x000fe20000000000 */
[----:B------:R-:W-:Y:S01]  /*3c30*/  UMOV UR5, 0x40004040 ;  /* 0x4000404000057882 */ /* 0x000fe20000000000 */
[----:B------:R-:W-:Y:S01]  /*3c40*/  UMOV UR21, 0x40004040 ;  /* 0x4000404000157882 */ /* 0x000fe20000000000 */
[----:B------:R2:W-:Y:S01]  /*3c50*/  UTCQMMA.2CTA gdesc[UR4], gdesc[UR6], tmem[UR11], tmem[UR40], idesc[UR41], UP2 ;  /* 0x00ff2806040075ea */ /* 0x0005e2000920030b */
[----:B------:R-:W-:Y:S01]  /*3c60*/  UPLOP3.LUT UP2, UPT, UPT, UPT, UPT, 0x80, 0x8 ;  /* 0x000000000008789c */ /* 0x000fe20003f4f070 */
[----:B------:R-:W-:Y:S01]  /*3c70*/  UMOV UR19, 0x40004040 ;  /* 0x4000404000137882 */ /* 0x000fe20000000000 */
[----:B------:R-:W-:Y:S01]  /*3c80*/  UMOV UR17, 0x40004040 ;  /* 0x4000404000117882 */ /* 0x000fe20000000000 */
[----:B------:R2:W-:Y:S01]  /*3c90*/  UTCQMMA.2CTA gdesc[UR18], gdesc[UR20], tmem[UR11], tmem[UR38], idesc[UR39], UPT ;  /* 0x00ff2614120075ea */ /* 0x0005e2000ba0030b */
[----:B------:R-:W-:Y:S01]  /*3ca0*/  UMOV UR15, 0x40004040 ;  /* 0x40004040000f7882 */ /* 0x000fe20000000000 */
[----:B------:R-:W-:Y:S01]  /*3cb0*/  UMOV UR13, 0x40004040 ;  /* 0x40004040000d7882 */ /* 0x000fe20000000000 */
[----:B------:R-:W-:Y:S01]  /*3cc0*/  UMOV UR9, 0x40004040 ;  /* 0x4000404000097882 */ /* 0x000fe20000000000 */
[----:B------:R2:W-:Y:S01]  /*3cd0*/  UTCQMMA.2CTA gdesc[UR14], gdesc[UR16], tmem[UR11], tmem[UR36], idesc[UR37], UPT ;  /* 0x00ff24100e0075ea */ /* 0x0005e2000ba0030b */
[----:B------:R2:W-:Y:S01]  /*3ce0*/  UTCQMMA.2CTA gdesc[UR8], gdesc[UR12], tmem[UR11], tmem[UR34], idesc[UR35], UPT ;  /* 0x00ff220c080075ea */ /* 0x0005e2000ba0030b */
[----:B------:R2:W-:Y:S01]  /*3cf0*/  UTCBAR.2CTA.MULTICAST [UR25], URZ, UR28 ;  /* 0x000000ff190073e9 */ /* 0x0005e2000820081c */
[----:B------:R-:W-:Y:S01]  /*3d00*/  UMOV UR10, UR23 ;  /* 0x00000017000a7c82 */ /* 0x000fe20008000000 */
[----:B------:R-:W-:Y:S05]  /*3d10*/  BRA.U UP0, `(.L_x_74) ;  /* 0xfffffffd00507547 */ /* 0x000fea000b83ffff */
.L_x_71:
[----:B--2---:R-:W-:Y:S01]  /*3d20*/  UIADD3 UR4, UPT, UPT, UR31, 0xa0, URZ ;  /* 0x000000a01f047890 */ /* 0x004fe2000fffe0ff */
[----:B------:R-:W-:-:S08]  /*3d30*/  UMOV UR22, UR27 ;  /* 0x0000001b00167c82 */ /* 0x000fd00008000000 */
[----:B------:R2:W-:Y:S01]  /*3d40*/  UTCBAR.2CTA.MULTICAST [UR4], URZ, UR42 ;  /* 0x000000ff040073e9 */ /* 0x0005e2000820082a */
[----:B------:R-:W-:Y:S02]  /*3d50*/  NOP ;  /* 0x0000000000007918 */ /* 0x000fe40000000000 */
.L_x_69:
[----:B--2---:R-:W-:Y:S01]  /*3d60*/  UIADD3 UR4, UPT, UPT, UR32, 0x1, URZ ;  /* 0x0000000120047890 */ /* 0x004fe2000fffe0ff */
[----:B------:R-:W-:-:S03]  /*3d70*/  ISETP.NE.AND P0, PT, R8, 0x2, PT ;  /* 0x000000020800780c */ /* 0x000fc60003f05270 */
[----:B------:R-:W-:Y:S01]  /*3d80*/  UISETP.NE.AND UP0, UPT, UR4, 0x4, UPT ;  /* 0x000000040400788c */ /* 0x000fe2000bf05270 */
[----:B-1----:R-:W-:Y:S02]  /*3d90*/  SEL R0, RZ, 0x1, P0 ;  /* 0x00000001ff007807 */ /* 0x002fe40000000000 */
[----:B------:R-:W-:Y:S01]  /*3da0*/  SEL R8, R8, RZ, P0 ;  /* 0x000000ff08087207 */ /* 0x000fe20000000000 */
[----:B------:R-:W-:Y:S01]  /*3db0*/  USEL UR5, URZ, 0x1, UP0 ;  /* 0x00000001ff057887 */ /* 0x000fe20008000000 */
[----:B------:R-:W-:Y:S01]  /*3dc0*/  LOP3.LUT R3, R3, R0, RZ, 0x3c, !PT ;  /* 0x0000000003037212 */ /* 0x000fe200078e3cff */
[----:B------:R-:W-:-:S04]  /*3dd0*/  USEL UR32, UR4, URZ, UP0 ;  /* 0x000000ff04207287 */ /* 0x000fc80008000000 */
[----:B------:R-:W-:Y:S01]  /*3de0*/  LOP3.LUT R9, R9, UR5, RZ, 0x3c, !PT ;  /* 0x0000000509097c12 */ /* 0x000fe2000f8e3cff */
[----:B------:R-:W-:Y:S07]  /*3df0*/  @P1 BRA `(.L_x_75) ;  /* 0xfffffff800881947 */ /* 0x000fee000383ffff */
[----:B------:R-:W1:Y:S01]  /*3e00*/  S2UR UR8, SR_CgaCtaId ;  /* 0x00000000000879c3 */ /* 0x000e620000008800 */
[----:B------:R-:W-:Y:S01]  /*3e10*/  ELECT P0, URZ, PT ;  /* 0x0000000000ff782f */ /* 0x000fe20003800000 */
[----:B------:R-:W-:Y:S01]  /*3e20*/  HFMA2 R0, -RZ, RZ, 0, 5.9604644775390625e-08 ;  /* 0x00000001ff007431 */ /* 0x000fe200000001ff */
[----:B------:R-:W-:-:S05]  /*3e30*/  UMOV UR4, 0x40 ;  /* 0x0000004000047882 */ /* 0x000fca0000000000 */
[----:B------:R-:W-:Y:S01]  /*3e40*/  UVIRTCOUNT.DEALLOC.SMPOOL 0x80 ;  /* 0x000000800000784c */ /* 0x000fe20000000000 */
[----:B------:R-:W-:Y:S02]  /*3e50*/  UISETP.NE.AND UP1, UPT, UR46, URZ, UPT ;  /* 0x000000ff2e00728c */ /* 0x000fe4000bf25270 */
[----:B-1----:R-:W-:-:S09]  /*3e60*/  ULEA UR8, UR8, UR4, 0x18 ;  /* 0x0000000408087291 */ /* 0x002fd2000f8ec0ff */
[----:B------:R1:W-:Y:S01]  /*3e70*/  @P0 STS.U8 [UR8+0x1c], R0 ;  /* 0x00001c00ff000988 */ /* 0x0003e20008000008 */
[----:B------:R-:W-:Y:S05]  /*3e80*/  BRA.U UP1, `(.L_x_76) ;  /* 0x0000000101a07547 */ /* 0x000fea000b800000 */
[----:B------:R-:W-:Y:S01]  /*3e90*/  UIADD3 UR7, UPT, UPT, UR26, 0xc0, URZ ;  /* 0x000000c01a077890 */ /* 0x000fe2000fffe0ff */
[----:B------:R-:W-:-:S03]  /*3ea0*/  SHF.L.U32 R3, R9, 0x1f, RZ ;  /* 0x0000001f09037819 */ /* 0x000fc600000006ff */
[----:B------:R-:W-:-:S09]  /*3eb0*/  ULEA UR4, UR32, UR7, 0x3 ;  /* 0x0000000720047291 */ /* 0x000fd2000f8e18ff */
[----:B------:R-:W2:Y:S02]  /*3ec0*/  SYNCS.PHASECHK.TRANS64.TRYWAIT P0, [UR4], R3 ;  /* 0x00000003ff0075a7 */ /* 0x000ea40008001104 */
[----:B--2---:R-:W-:Y:S05]  /*3ed0*/  @!P0 BRA `(.L_x_77) ;  /* 0x0000005400b88947 */ /* 0x004fea0003800000 */
.L_x_150:
        /* <DEDUP_REMOVED lines=9> */
.L_x_152:
        /* <DEDUP_REMOVED lines=9> */
.L_x_154:
[----:B------:R-:W-:-:S04]  /*4000*/  UIADD3 UR4, UPT, UPT, UR4, 0x1, URZ ;  /* 0x0000000104047890 */ /* 0x000fc8000fffe0ff */
[----:B------:R-:W-:-:S04]  /*4010*/  UISETP.NE.AND UP0, UPT, UR4, 0x4, UPT ;  /* 0x000000040400788c */ /* 0x000fc8000bf05270 */
[----:B------:R-:W-:Y:S02]  /*4020*/  USEL UR5, URZ, 0x1, UP0 ;  /* 0x00000001ff057887 */ /* 0x000fe40008000000 */
[----:B------:R-:W-:-:S04]  /*4030*/  USEL UR4, UR4, URZ, UP0 ;  /* 0x000000ff04047287 */ /* 0x000fc80008000000 */
[----:B------:R-:W-:Y:S01]  /*4040*/  ULEA UR4, UR4, UR7, 0x3 ;  /* 0x0000000704047291 */ /* 0x000fe2000f8e18ff */
[----:B-1----:R-:W-:-:S04]  /*4050*/  LOP3.LUT R3, R2, UR5, RZ, 0x3c, !PT ;  /* 0x0000000502037c12 */ /* 0x002fc8000f8e3cff */
[----:B------:R-:W-:Y:S01]  /*4060*/  SHF.L.U32 R3, R3, 0x1f, RZ ;  /* 0x0000001f03037819 */ /* 0x000fe200000006ff */
[----:B------:R-:W-:-:S04]  /*4070*/  IMAD.U32 R0, RZ, RZ, UR4 ;  /* 0x00000004ff007e24 */ /* 0x000fc8000f8e00ff */
[----:B------:R1:W2:Y:S03]  /*4080*/  SYNCS.PHASECHK.TRANS64.TRYWAIT P0, [R0+URZ], R3 ;  /* 0x00000003000075a7 */ /* 0x0002a600080011ff */
[----:B--2---:R-:W-:Y:S05]  /*4090*/  @!P0 NANOSLEEP.SYNCS 0x989680 ;  /* 0x009896800000895d */ /* 0x004fea0003900000 */
[----:B------:R-:W2:Y:S02]  /*40a0*/  @!P0 SYNCS.PHASECHK.TRANS64 P0, [R0+URZ], R3 ;  /* 0x00000003000085a7 */ /* 0x000ea400080010ff */
[----:B--2---:R-:W-:Y:S05]  /*40b0*/  @P0 BRA `(.L_x_80) ;  /* 0x0000000000200947 */ /* 0x004fea0003800000 */
.L_x_81:
[----:B--2---:R2:W4:Y:S02]  /*40c0*/  SYNCS.PHASECHK.TRANS64.TRYWAIT P0, [R0+URZ], R3 ;  /* 0x00000003000075a7 */ /* 0x00452400080011ff */
[----:B----4-:R-:W-:Y:S05]  /*40d0*/  @!P0 NANOSLEEP.SYNCS 0x989680 ;  /* 0x009896800000895d */ /* 0x010fea0003900000 */
[----:B------:R-:W4:Y:S02]  /*40e0*/  @!P0 SYNCS.PHASECHK.TRANS64 P0, [R0+URZ], R3 ;  /* 0x00000003000085a7 */ /* 0x000f2400080010ff */
[----:B----4-:R-:W-:Y:S05]  /*40f0*/  @!P0 BRA `(.L_x_81) ;  /* 0xfffffffc00f08947 */ /* 0x010fea000383ffff */
[----:B------:R-:W-:Y:S05]  /*4100*/  BRA `(.L_x_80) ;  /* 0x00000000000c7947 */ /* 0x000fea0003800000 */
.L_x_76:
[----:B------:R-:W-:-:S04]  /*4110*/  UIADD3 UR4, UPT, UPT, UR26, 0x100, URZ ;  /* 0x000001001a047890 */ /* 0x000fc8000fffe0ff */
[----:B------:R-:W-:-:S09]  /*4120*/  UPRMT UR4, UR45, 0x654, UR4 ;  /* 0x000006542d047896 */ /* 0x000fd20008000004 */
[----:B------:R-:W-:Y:S03]  /*4130*/  SYNCS.ARRIVE.TRANS64.RED.A1T0 RZ, [UR4], RZ ;  /* 0x000000ffffff79a7 */ /* 0x000fe60008100404 */
.L_x_80:
[----:B-12---:R-:W-:Y:S01]  /*4140*/  SHF.L.U32 R3, RZ, 0x1f, RZ ;  /* 0x0000001fff037819 */ /* 0x006fe200000006ff */
[----:B------:R-:W-:Y:S01]  /*4150*/  UIADD3 UR4, UPT, UPT, UR26, 0x100, URZ ;  /* 0x000001001a047890 */ /* 0x000fe2000fffe0ff */
[----:B------:R-:W-:Y:S02]  /*4160*/  PLOP3.LUT P0, PT, PT, PT, UP1, 0x80, 0x8 ;  /* 0x000000000008781c */ /* 0x000fe40003f0f018 */
[----:B------:R-:W1:Y:S02]  /*4170*/  SYNCS.PHASECHK.TRANS64.TRYWAIT P1, [UR26+0x100], R3 ;  /* 0x00010003ff0075a7 */ /* 0x000e64000802111a */
[----:B-1----:R-:W-:Y:S09]  /*4180*/  @!P1 BRA `(.L_x_82) ;  /* 0x0000005400549947 */ /* 0x002ff20003800000 */
.L_x_156:
[----:B------:R-:W-:Y:S01]  /*4190*/  @!UP1 UPRMT UR4, UR45, 0x654, UR4 ;  /* 0x000006542d049896 */ /* 0x000fe20008000004 */
[----:B------:R-:W-:Y:S01]  /*41a0*/  UMOV UR5, 0xffff ;  /* 0x0000ffff00057882 */ /* 0x000fe20000000000 */
[----:B------:R-:W-:-:S07]  /*41b0*/  UMOV UR6, 0x1 ;  /* 0x0000000100067882 */ /* 0x000fce0000000000 */
[----:B------:R-:W-:Y:S01]  /*41c0*/  @!P0 SYNCS.ARRIVE.TRANS64.RED.A1T0 RZ, [UR4], RZ ;  /* 0x000000ffffff89a7 */ /* 0x000fe20008100404 */
[----:B------:R-:W-:Y:S01]  /*41d0*/  NOP ;  /* 0x0000000000007918 */ /* 0x000fe20000000000 */
[----:B-1----:R-:W1:Y:S01]  /*41e0*/  LDS R0, [UR8+0x14] ;  /* 0x00001408ff007984 */ /* 0x002e620008000800 */
[----:B------:R-:W-:-:S04]  /*41f0*/  ULOP3.LUT UR4, UR44, 0xffff, URZ, 0xc0, !UPT ;  /* 0x0000ffff2c047892 */ /* 0x000fc8000f8ec0ff */
[----:B------:R-:W-:-:S04]  /*4200*/  USHF.R.U32.HI UR4, URZ, 0x5, UR4 ;  /* 0x00000005ff047899 */ /* 0x000fc80008011604 */
[----:B------:R-:W-:Y:S02]  /*4210*/  USHF.L.U32 UR5, UR5, UR4, URZ ;  /* 0x0000000405057299 */ /* 0x000fe400080006ff */
[----:B------:R-:W-:-:S04]  /*4220*/  USHF.L.U32 UR4, UR6, UR4, URZ ;  /* 0x0000000406047299 */ /* 0x000fc800080006ff */
[----:B-1----:R-:W-:-:S04]  /*4230*/  LOP3.LUT R0, R0, UR5, RZ, 0xc0, !PT ;  /* 0x0000000500007c12 */ /* 0x002fc8000f8ec0ff */
[----:B------:R-:W-:-:S13]  /*4240*/  ISETP.NE.AND P0, PT, R0, UR5, PT ;  /* 0x0000000500007c0c */ /* 0x000fda000bf05270 */
[----:B------:R-:W-:Y:S05]  /*4250*/  @P0 BRA `(.L_x_83) ;  /* 0x0000000000580947 */ /* 0x000fea0003800000 */
[----:B------:R-:W1:Y:S02]  /*4260*/  LDS R0, [UR8+0x18] ;  /* 0x00001808ff007984 */ /* 0x000e640008000800 */
[----:B-1----:R-:W-:-:S04]  /*4270*/  LOP3.LUT R0, R0, UR4, RZ, 0xc0, !PT ;  /* 0x0000000400007c12 */ /* 0x002fc8000f8ec0ff */
[----:B------:R-:W-:-:S13]  /*4280*/  ISETP.NE.AND P0, PT, R0, UR4, PT ;  /* 0x0000000400007c0c */ /* 0x000fda000bf05270 */
[----:B------:R-:W-:Y:S05]  /*4290*/  @P0 BRA `(.L_x_84) ;  /* 0x00000000003c0947 */ /* 0x000fea0003800000 */
[----:B------:R-:W1:Y:S01]  /*42a0*/  S2R R2, SR_LANEID ;  /* 0x0000000000027919 */ /* 0x000e620000000000 */
[----:B------:R-:W-:Y:S01]  /*42b0*/  ULOP3.LUT UR5, URZ, UR5, URZ, 0x33, !UPT ;  /* 0x00000005ff057292 */ /* 0x000fe2000f8e33ff */
[----:B------:R-:W-:Y:S01]  /*42c0*/  LOP3.LUT R4, RZ, UR4, RZ, 0x33, !PT ;  /* 0x00000004ff047c12 */ /* 0x000fe2000f8e33ff */
[----:B------:R-:W-:Y:S02]  /*42d0*/  VOTEU.ANY UR4, UPT, PT ;  /* 0x0000000000047886 */ /* 0x000fe400038e0100 */
[----:B------:R-:W-:Y:S01]  /*42e0*/  UFLO.U32 UR4, UR4 ;  /* 0x00000004000472bd */ /* 0x000fe200080e0000 */
[----:B------:R-:W2:Y:S01]  /*42f0*/  REDUX UR6, R4 ;  /* 0x00000000040673c4 */ /* 0x000ea20000000000 */
[----:B------:R-:W-:-:S06]  /*4300*/  IMAD.U32 R0, RZ, RZ, UR5 ;  /* 0x00000005ff007e24 */ /* 0x000fcc000f8e00ff */
[----:B------:R4:W-:Y:S01]  /*4310*/  UTCATOMSWS.AND URZ, UR5 ;  /* 0x0000000500ff79e3 */ /* 0x0009e20008000000 */
[----:B------:R-:W3:Y:S01]  /*4320*/  REDUX UR7, R0 ;  /* 0x00000000000773c4 */ /* 0x000ee20000000000 */
[----:B-1----:R-:W-:Y:S01]  /*4330*/  ISETP.EQ.U32.AND P0, PT, R2, UR4, PT ;  /* 0x0000000402007c0c */ /* 0x002fe2000bf02070 */
[----:B--2---:R-:W-:Y:S01]  /*4340*/  IMAD.U32 R2, RZ, RZ, UR6 ;  /* 0x00000006ff027e24 */ /* 0x004fe2000f8e00ff */
[----:B---3--:R-:W-:-:S11]  /*4350*/  MOV R3, UR7 ;  /* 0x0000000700037c02 */ /* 0x008fd60008000f00 */
[----:B------:R4:W-:Y:S04]  /*4360*/  @P0 ATOMS.AND RZ, [UR8+0x14], R3 ;  /* 0x00001403ffff098c */ /* 0x0009e8000a800008 */
[----:B------:R4:W-:Y:S01]  /*4370*/  @P0 ATOMS.AND RZ, [UR8+0x18], R2 ;  /* 0x00001802ffff098c */ /* 0x0009e2000a800008 */
[----:B------:R-:W-:Y:S05]  /*4380*/  BRA `(.L_x_85) ;  /* 0x0000000000147947 */ /* 0x000fea0003800000 */
.L_x_84:
[----:B------:R-:W-:Y:S02]  /*4390*/  MOV R2, 0x43b0 ;  /* 0x000043b000027802 */ /* 0x000fe40000000f00 */
[----:B---3-5:R-:W-:Y:S05]  /*43a0*/  CALL.REL.NOINC `($__internal_0_$__cuda_sm10x_tcgen05_guardrail_trap_col_being_dealloced_not_returned_by_alloc) ;  /* 0x0000005400a87944 */ /* 0x028fea0003c00000 */
[----:B------:R-:W-:Y:S05]  /*43b0*/  BRA `(.L_x_85) ;  /* 0x0000000000087947 */ /* 0x000fea0003800000 */
.L_x_83:
[----:B------:R-:W-:Y:S02]  /*43c0*/  MOV R2, 0x43e0 ;  /* 0x000043e000027802 */ /* 0x000fe40000000f00 */
[----:B---3-5:R-:W-:Y:S05]  /*43d0*/  CALL.REL.NOINC `($__internal_2_$__cuda_sm10x_tcgen05_guardrail_trap_unallocated_columns_being_dealloced) ;  /* 0x0000005400b47944 */ /* 0x028fea0003c00000 */
.L_x_85:
[----:B------:R-:W-:Y:S01]  /*43e0*/  NOP ;  /* 0x0000000000007918 */ /* 0x000fe20000000000 */
[----:B----4-:R-:W-:Y:S05]  /*43f0*/  EXIT ;  /* 0x000000000000794d */ /* 0x010fea0003800000 */
.L_x_56:
[----:B------:R-:W-:-:S09]  /*4400*/  UISETP.NE.OR UP0, UPT, UR13, 0x3, !UP3 ;  /* 0x000000030d00788c */ /* 0x000fd2000df05670 */
[----:B------:R-:W-:Y:S05]  /*4410*/  BRA.U UP0, `(.L_x_86) ;  /* 0x0000000d007c7547 */ /* 0x000fea000b800000 */
[----:B------:R-:W1:Y:S01]  /*4420*/  LDCU UR32, c[0x0][0x370] ;  /* 0x00006e00ff2077ac */ /* 0x000e620008000800 */
[----:B------:R-:W2:Y:S01]  /*4430*/  LDC.64 R16, c[0x0][0x348] ;  /* 0x0000d200ff107b82 */ /* 0x000ea20000000a00 */
[----:B------:R-:W-:Y:S02]  /*4440*/  HFMA2 R13, -RZ, RZ, 0, 0 ;  /* 0x00000000ff0d7431 */ /* 0x000fe400000001ff */
[----:B------:R-:W-:Y:S01]  /*4450*/  IMAD.MOV.U32 R15, RZ, RZ, 0x1 ;  /* 0x00000001ff0f7424 */ /* 0x000fe200078e00ff */
[----:B------:R-:W1:Y:S01]  /*4460*/  LDCU.128 UR28, c[0x0][0xb10] ;  /* 0x00016200ff1c77ac */ /* 0x000e620008000c00 */
[----:B------:R-:W-:Y:S01]  /*4470*/  IMAD.MOV.U32 R14, RZ, RZ, RZ ;  /* 0x000000ffff0e7224 */ /* 0x000fe200078e00ff */
[----:B------:R-:W-:Y:S01]  /*4480*/  MOV R7, 0x2000 ;  /* 0x0000200000077802 */ /* 0x000fe20000000f00 */
[----:B------:R-:W3:Y:S01]  /*4490*/  LDCU UR27, c[0x0][0x374] ;  /* 0x00006e80ff1b77ac */ /* 0x000ee20008000800 */
[----:B------:R-:W4:Y:S01]  /*44a0*/  LDC.64 R2, c[0x0][0x888] ;  /* 0x00022200ff027b82 */ /* 0x000f220000000a00 */
[----:B------:R-:W3:Y:S01]  /*44b0*/  LDCU UR15, c[0x0][0xb0c] ;  /* 0x00016180ff0f77ac */ /* 0x000ee20008000800 */
[----:B------:R-:W2:Y:S06]  /*44c0*/  LDCU UR38, c[0x0][0xb20] ;  /* 0x00016400ff2677ac */ /* 0x000eac0008000800 */
[----:B------:R-:W4:Y:S01]  /*44d0*/  LDC.64 R4, c[0x0][0x890] ;  /* 0x00022400ff047b82 */ /* 0x000f220000000a00 */
[----:B------:R-:W2:Y:S01]  /*44e0*/  LDCU UR4, c[0x0][0xb30] ;  /* 0x00016600ff0477ac */ /* 0x000ea20008000800 */
[----:B------:R-:W-:Y:S01]  /*44f0*/  UMOV UR21, 0x400 ;  /* 0x0000040000157882 */ /* 0x000fe20000000000 */
[----:B-1----:R-:W-:-:S02]  /*4500*/  UIMAD.WIDE.U32 UR6, UR32, UR28, URZ ;  /* 0x0000001c200672a5 */ /* 0x002fc4000f8e00ff */
[----:B---3--:R-:W-:Y:S02]  /*4510*/  UIMAD.WIDE.U32 UR8, UR27, UR31, URZ ;  /* 0x0000001f1b0872a5 */ /* 0x008fe4000f8e00ff */
[----:B------:R-:W-:Y:S02]  /*4520*/  ULEA UR21, UR48, UR21, 0x18 ;  /* 0x0000001530157291 */ /* 0x000fe4000f8ec0ff */
[----:B------:R-:W-:Y:S02]  /*4530*/  UPLOP3.LUT UP3, UPT, UPT, UPT, UPT, 0x40, 0x4 ;  /* 0x000000000004789c */ /* 0x000fe40003f6e870 */
[----:B------:R-:W-:Y:S02]  /*4540*/  UIADD3 UR33, UPT, UPT, UR21, 0x58, URZ ;  /* 0x0000005815217890 */ /* 0x000fe4000fffe0ff */
[----:B------:R-:W-:Y:S01]  /*4550*/  UIADD3 UR17, UPT, UPT, UR21, 0x50, URZ ;  /* 0x0000005015117890 */ /* 0x000fe2000fffe0ff */
[----:B------:R-:W-:Y:S01]  /*4560*/  UMOV UR6, UR7 ;  /* 0x0000000700067c82 */ /* 0x000fe20008000000 */
[----:B------:R-:W-:Y:S01]  /*4570*/  UMOV UR35, UR9 ;  /* 0x0000000900237c82 */ /* 0x000fe20008000000 */
[----:B------:R-:W-:-:S02]  /*4580*/  UISETP.GE.AND UP0, UPT, UR42, 0x1, UPT ;  /* 0x000000012a00788c */ /* 0x000fc4000bf06270 */
[----:B------:R-:W-:Y:S01]  /*4590*/  UISETP.NE.AND UP4, UPT, UR42, 0x1, UPT ;  /* 0x000000012a00788c */ /* 0x000fe2000bf85270 */
[----:B------:R-:W1:Y:S01]  /*45a0*/  LDCU.64 UR22, c[0x0][0xb28] ;  /* 0x00016500ff1677ac */ /* 0x000e620008000a00 */
[----:B------:R-:W-:Y:S02]  /*45b0*/  UISETP.NE.AND UP6, UPT, UR15, 0x1, UPT ;  /* 0x000000010f00788c */ /* 0x000fe4000bfc5270 */
[----:B------:R-:W-:Y:S02]  /*45c0*/  UISETP.NE.AND UP5, UPT, UR30, 0x1, UPT ;  /* 0x000000011e00788c */ /* 0x000fe4000bfa5270 */
[----:B------:R-:W-:Y:S02]  /*45d0*/  UPRMT UR33, UR48, 0x654, UR33 ;  /* 0x0000065430217896 */ /* 0x000fe40008000021 */
[----:B------:R-:W-:Y:S02]  /*45e0*/  USHF.R.U32.HI UR37, URZ, UR29, UR6 ;  /* 0x0000001dff257299 */ /* 0x000fe40008011606 */
[----:B------:R-:W-:-:S02]  /*45f0*/  UPRMT UR34, UR48, 0x654, UR17 ;  /* 0x0000065430227896 */ /* 0x000fc40008000011 */
[----:B--2---:R-:W-:Y:S02]  /*4600*/  USHF.R.U32.HI UR35, URZ, UR38, UR35 ;  /* 0x00000026ff237299 */ /* 0x004fe40008011623 */
[----:B------:R-:W-:-:S11]  /*4610*/  UISETP.NE.AND UP2, UPT, UR4, 0x1, UPT ;  /* 0x000000010400788c */ /* 0x000fd6000bf45270 */
.L_x_95:
[C---:B------:R-:W-:Y:S02]  /*4620*/  LEA R12, R14.reuse, UR21, 0x3 ;  /* 0x000000150e0c7c11 */ /* 0x040fe4000f8e18ff */
[----:B------:R-:W-:Y:S02]  /*4630*/  SHF.L.U32 R9, R13, 0x1f, RZ ;  /* 0x0000001f0d097819 */ /* 0x000fe400000006ff */
[----:B------:R-:W-:Y:S02]  /*4640*/  LEA R10, R14, UR21, 0x4 ;  /* 0x000000150e0a7c11 */ /* 0x000fe4000f8e20ff */
[----:B--2---:R-:W2:Y:S02]  /*4650*/  SYNCS.PHASECHK.TRANS64.TRYWAIT P0, [R12+URZ+0x80], R9 ;  /* 0x000080090c0075a7 */ /* 0x004ea400080011ff */
[----:B--2---:R-:W-:Y:S05]  /*4660*/  @!P0 BRA `(.L_x_87) ;  /* 0x0000005000348947 */ /* 0x004fea0003800000 */
.L_x_157:
[----:B--2---:R-:W2:Y:S01]  /*4670*/  LDS.128 R8, [R10+0x110] ;  /* 0x000110000a087984 */ /* 0x004ea20000000c00 */
[----:B------:R-:W-:Y:S01]  /*4680*/  UISETP.GE.AND UP0, UPT, UR42, 0x1, UPT ;  /* 0x000000012a00788c */ /* 0x000fe2000bf06270 */
[----:B------:R-:W-:Y:S01]  /*4690*/  @!PT LDS RZ, [RZ] ;  /* 0x00000000fffff984 */ /* 0x000fe20000000800 */
[----:B------:R-:W-:Y:S01]  /*46a0*/  @!PT LDS RZ, [RZ] ;  /* 0x00000000fffff984 */ /* 0x000fe20000000800 */
[----:B------:R-:W-:Y:S01]  /*46b0*/  @!PT LDS RZ, [RZ] ;  /* 0x00000000fffff984 */ /* 0x000fe20000000800 */
[----:B------:R-:W-:Y:S01]  /*46c0*/  @!PT LDS RZ, [RZ] ;  /* 0x00000000fffff984 */ /* 0x000fe20000000800 */
[----:B------:R3:W-:Y:S06]  /*46d0*/  MEMBAR.ALL.CTA ;  /* 0x0000000000007992 */ /* 0x0007ec0000008000 */
[----:B---3--:R-:W3:Y:S01]  /*46e0*/  FENCE.VIEW.ASYNC.S ;  /* 0x00000000000073c6 */ /* 0x008ee20000000000 */
[----:B--2---:R-:W-:Y:S11]  /*46f0*/  LOP3.LUT P0, RZ, R10, 0x1, RZ, 0xc0, !PT ;  /* 0x000000010aff7812 */ /* 0x004ff6000780c0ff */
[----:B------:R-:W-:Y:S02]  /*4700*/  @!UPT UIADD3 URZ, UPT, UPT, URZ, URZ, URZ ;  /* 0x000000fffffff290 */ /* 0x000fe4000fffe0ff */
[----:B---3--:R-:W-:Y:S01]  /*4710*/  VOTEU.ANY UP1, P0 ;  /* 0x0000000000ff7886 */ /* 0x008fe20000020100 */
[----:B------:R-:W-:Y:S11]  /*4720*/  PLOP3.LUT P0, PT, PT, PT, UP1, 0x80, 0x8 ;  /* 0x000000000008781c */ /* 0x000ff60003f0f018 */
[----:B------:R-:W-:Y:S02]  /*4730*/  @!UPT UIADD3 URZ, UPT, UPT, URZ, URZ, URZ ;  /* 0x000000fffffff290 */ /* 0x000fe4000fffe0ff */
[----:B------:R-:W-:Y:S02]  /*4740*/  @P0 SHF.R.U32.HI R0, RZ, 0x10, R9 ;  /* 0x00000010ff000819 */ /* 0x000fe40000011609 */
[----:B------:R-:W-:Y:S02]  /*4750*/  @P0 MOV R6, R8 ;  /* 0x0000000800060202 */ /* 0x000fe40000000f00 */
[----:B------:R-:W-:Y:S01]  /*4760*/  @P0 R2UR UR4, R0 ;  /* 0x00000000000402ca */ /* 0x000fe200000e0000 */
[----:B------:R-:W-:Y:S01]  /*4770*/  VIADD R0, R12, 0x90 ;  /* 0x000000900c007836 */ /* 0x000fe20000000000 */
[----:B------:R-:W-:Y:S02]  /*4780*/  @P0 LOP3.LUT R8, R9, 0xffff, RZ, 0xc0, !PT ;  /* 0x0000ffff09080812 */ /* 0x000fe400078ec0ff */
[----:B------:R-:W-:Y:S02]  /*4790*/  @P0 R2UR UR6, R6 ;  /* 0x00000000060602ca */ /* 0x000fe400000e0000 */
[----:B------:R-:W-:Y:S02]  /*47a0*/  PRMT R0, RZ, 0x654, R0 ;  /* 0x00000654ff007816 */ /* 0x000fe40000000000 */
[----:B------:R-:W-:Y:S02]  /*47b0*/  @P0 R2UR UR5, R8 ;  /* 0x00000000080502ca */ /* 0x000fe400000e0000 */
[----:B------:R2:W-:Y:S03]  /*47c0*/  SYNCS.ARRIVE.TRANS64.RED.A1T0 RZ, [R0+URZ], RZ ;  /* 0x000000ff00ff79a7 */ /* 0x0005e600081004ff */
[----:B------:R-:W-:Y:S04]  /*47d0*/  @UP1 UMOV UR26, UR4 ;  /* 0x00000004001a1c82 */ /* 0x000fe80008000000 */
[----:B------:R-:W-:Y:S04]  /*47e0*/  @UP1 UMOV UR14, UR6 ;  /* 0x00000006000e1c82 */ /* 0x000fe80008000000 */
[----:B------:R-:W-:Y:S01]  /*47f0*/  @UP1 UMOV UR13, UR5 ;  /* 0x00000005000d1c82 */ /* 0x000fe20008000000 */
[----:B------:R-:W-:Y:S05]  /*4800*/  BRA.U !UP0, `(.L_x_88) ;  /* 0x0000000108a47547 */ /* 0x000fea000b800000 */
[----:B------:R-:W-:Y:S02]  /*4810*/  UIMAD.WIDE.U32 UR8, UR13, UR31, URZ ;  /* 0x0000001f0d0872a5 */ /* 0x000fe4000f8e00ff */
[----:B------:R-:W-:Y:S02]  /*4820*/  UIMAD.WIDE.U32 UR10, UR14, UR28, URZ ;  /* 0x0000001c0e0a72a5 */ /* 0x000fe4000f8e00ff */
[----:B------:R-:W-:Y:S02]  /*4830*/  USEL UR4, UR27, UR35, !UP5 ;  /* 0x000000231b047287 */ /* 0x000fe4000e800000 */
[----:B------:R-:W-:Y:S02]  /*4840*/  USEL UR7, UR32, UR37, !UP6 ;  /* 0x0000002520077287 */ /* 0x000fe4000f000000 */
[----:B-1----:R-:W-:Y:S02]  /*4850*/  UIMAD.WIDE.U32 UR18, UR4, UR22, URZ ;  /* 0x00000016041272a5 */ /* 0x002fe4000f8e00ff */
[----:B------:R-:W-:Y:S01]  /*4860*/  UIMAD.WIDE.U32 UR24, UR7, UR22, URZ ;  /* 0x00000016071872a5 */ /* 0x000fe2000f8e00ff */
[----:B------:R-:W-:Y:S02]  /*4870*/  UMOV UR5, UR9 ;  /* 0x0000000900057c82 */ /* 0x000fe40008000000 */
[----:B------:R-:W-:Y:S03]  /*4880*/  USHF.R.U32.HI UR6, URZ, UR38, UR5 ;  /* 0x00000026ff067299 */ /* 0x000fe60008011605 */
[----:B------:R-:W-:Y:S01]  /*4890*/  UMOV UR5, UR11 ;  /* 0x0000000b00057c82 */ /* 0x000fe20008000000 */
[----:B------:R-:W-:Y:S02]  /*48a0*/  USEL UR6, UR13, UR6, !UP5 ;  /* 0x000000060d067287 */ /* 0x000fe4000e800000 */
[----:B------:R-:W-:Y:S02]  /*48b0*/  USHF.R.U32.HI UR8, URZ, UR29, UR5 ;  /* 0x0000001dff087299 */ /* 0x000fe40008011605 */
[----:B------:R-:W-:Y:S01]  /*48c0*/  UIMAD.WIDE.U32 UR10, UR6, UR22, URZ ;  /* 0x00000016060a72a5 */ /* 0x000fe2000f8e00ff */
[----:B------:R-:W-:Y:S02]  /*48d0*/  UMOV UR5, UR19 ;  /* 0x0000001300057c82 */ /* 0x000fe40008000000 */
[----:B------:R-:W-:Y:S03]  /*48e0*/  @UP4 USHF.R.U32.HI UR4, URZ, UR23, UR5 ;  /* 0x00000017ff044299 */ /* 0x000fe60008011605 */
[----:B------:R-:W-:Y:S01]  /*48f0*/  UMOV UR5, UR25 ;  /* 0x0000001900057c82 */ /* 0x000fe20008000000 */
[----:B------:R-:W-:Y:S02]  /*4900*/  UIMAD UR4, UR42, UR4, URZ ;  /* 0x000000042a0472a4 */ /* 0x000fe4000f8e02ff */
[----:B------:R-:W-:Y:S02]  /*4910*/  @UP4 USHF.R.U32.HI UR7, URZ, UR23, UR5 ;  /* 0x00000017ff074299 */ /* 0x000fe40008011605 */
[----:B------:R-:W-:Y:S02]  /*4920*/  USEL UR5, UR14, UR8, !UP6 ;  /* 0x000000080e057287 */ /* 0x000fe4000f000000 */
[----:B------:R-:W-:Y:S02]  /*4930*/  UIMAD UR8, UR42, UR7, URZ ;  /* 0x000000072a0872a4 */ /* 0x000fe4000f8e02ff */
[----:B------:R-:W-:Y:S03]  /*4940*/  UISETP.GE.AND UP0, UPT, UR6, UR4, UPT ;  /* 0x000000040600728c */ /* 0x000fe6000bf06270 */
[----:B------:R-:W-:Y:S01]  /*4950*/  UMOV UR4, UR11 ;  /* 0x0000000b00047c82 */ /* 0x000fe20008000000 */
[----:B------:R-:W-:Y:S02]  /*4960*/  UISETP.GE.OR UP0, UPT, UR5, UR8, UP0 ;  /* 0x000000080500728c */ /* 0x000fe40008706670 */
[----:B------:R-:W-:Y:S02]  /*4970*/  USHF.R.U32.HI UR4, URZ, UR23, UR4 ;  /* 0x00000017ff047299 */ /* 0x000fe40008011604 */
[----:B------:R-:W-:Y:S02]  /*4980*/  UIMAD.WIDE.U32 UR8, UR5, UR22, URZ ;  /* 0x00000016050872a5 */ /* 0x000fe4000f8e00ff */
[----:B------:R-:W-:Y:S04]  /*4990*/  USEL UR10, UR6, UR4, !UP4 ;  /* 0x00000004060a7287 */ /* 0x000fe8000e000000 */
[----:B------:R-:W-:Y:S01]  /*49a0*/  UIADD3 UR11, UPT, UPT, -UR10, URZ, URZ ;  /* 0x000000ff0a0b7290 */ /* 0x000fe2000fffe1ff */
[----:B------:R-:W-:Y:S02]  /*49b0*/  @!UP0 UMOV UR4, UR9 ;  /* 0x0000000900048c82 */ /* 0x000fe40008000000 */
[----:B------:R-:W-:Y:S02]  /*49c0*/  @!UP0 USHF.R.U32.HI UR4, URZ, UR23, UR4 ;  /* 0x00000017ff048299 */ /* 0x000fe40008011604 */
[----:B------:R-:W-:Y:S02]  /*49d0*/  UIMAD UR8, UR42, UR11, UR6 ;  /* 0x0000000b2a0872a4 */ /* 0x000fe4000f8e0206 */
[----:B------:R-:W-:Y:S04]  /*49e0*/  @!UP0 USEL UR4, UR5, UR4, !UP4 ;  /* 0x0000000405048287 */ /* 0x000fe8000e000000 */
[----:B------:R-:W-:Y:S02]  /*49f0*/  @!UP0 UIMAD UR8, UR7, UR8, UR4 ;  /* 0x00000008070882a4 */ /* 0x000fe4000f8e0204 */
[----:B------:R-:W-:Y:S02]  /*4a00*/  @!UP0 UIADD3 UR9, UPT, UPT, UR10, -UR4, URZ ;  /* 0x800000040a098290 */ /* 0x000fe4000fffe0ff */
[----:B------:R-:W-:Y:S02]  /*4a10*/  UIADD3 UR4, UPT, UPT, -UR5, URZ, URZ ;  /* 0x000000ff05047290 */ /* 0x000fe4000fffe1ff */
[----:B------:R-:W-:Y:S02]  /*4a20*/  UIADD3 UR7, UPT, UPT, -UR6, URZ, URZ ;  /* 0x000000ff06077290 */ /* 0x000fe4000fffe1ff */
[----:B------:R-:W-:Y:S02]  /*4a30*/  @!UP0 UIMAD UR6, UR9, UR42, UR5 ;  /* 0x0000002a090682a4 */ /* 0x000fe4000f8e0205 */
[----:B------:R-:W-:Y:S02]  /*4a40*/  UIMAD UR14, UR15, UR4, UR14 ;  /* 0x000000040f0e72a4 */ /* 0x000fe4000f8e020e */
[----:B------:R-:W-:Y:S01]  /*4a50*/  UIMAD UR13, UR30, UR7, UR13 ;  /* 0x000000071e0d72a4 */ /* 0x000fe2000f8e020d */
[----:B------:R-:W-:Y:S02]  /*4a60*/  @!UP0 UMOV UR5, UR8 ;  /* 0x0000000800058c82 */ /* 0x000fe40008000000 */
[----:B------:R-:W-:Y:S02]  /*4a70*/  UIMAD UR14, UR5, UR15, UR14 ;  /* 0x0000000f050e72a4 */ /* 0x000fe4000f8e020e */
[----:B------:R-:W-:Y:S11]  /*4a80*/  UIMAD UR13, UR6, UR30, UR13 ;  /* 0x0000001e060d72a4 */ /* 0x000ff6000f8e020d */
[----:B------:R-:W-:Y:S01]  /*4a90*/  @!UPT UIADD3 URZ, UPT, UPT, URZ, URZ, URZ ;  /* 0x000000fffffff290 */ /* 0x000fe2000fffe0ff */
.L_x_88:
[----:B------:R-:W3:Y:S01]  /*4aa0*/  @!UP2 LDCU.128 UR8, c[0x0][0xb10] ;  /* 0x00016200ff08a7ac */ /* 0x000ee20008000c00 */
[C---:B----4-:R-:W-:Y:S02]  /*4ab0*/  ISETP.NE.U32.AND P1, PT, R4.reuse, RZ, PT ;  /* 0x000000ff0400720c */ /* 0x050fe40003f25070 */
[----:B------:R-:W-:Y:S02]  /*4ac0*/  ISETP.NE.U32.AND P0, PT, R4, RZ, PT ;  /* 0x000000ff0400720c */ /* 0x000fe40003f05070 */
[C---:B------:R-:W-:Y:S02]  /*4ad0*/  ISETP.NE.AND.EX P1, PT, R5.reuse, RZ, PT, P1 ;  /* 0x000000ff0500720c */ /* 0x040fe40003f25310 */
[----:B------:R-:W-:Y:S01]  /*4ae0*/  ISETP.NE.AND.EX P0, PT, R5, RZ, PT, P0 ;  /* 0x000000ff0500720c */ /* 0x000fe20003f05300 */
[----:B------:R-:W4:Y:S01]  /*4af0*/  @!UP2 LDCU UR5, c[0x0][0xb0c] ;  /* 0x00016180ff05a7ac */ /* 0x000f220008000800 */
[----:B------:R-:W-:Y:S01]  /*4b00*/  SHF.L.U32 R9, R15, 0x1f, RZ ;  /* 0x0000001f0f097819 */ /* 0x000fe200000006ff */
[----:B------:R-:W-:Y:S02]  /*4b10*/  USHF.L.U32 UR19, UR16, 0x7, URZ ;  /* 0x0000000710137899 */ /* 0x000fe400080006ff */
[----:B------:R-:W-:Y:S02]  /*4b20*/  USHF.L.U32 UR18, UR20, 0x7, URZ ;  /* 0x0000000714127899 */ /* 0x000fe400080006ff */
[----:B---3--:R-:W-:Y:S07]  /*4b30*/  UIMAD.WIDE.U32 UR6, UR14, UR8, URZ ;  /* 0x000000080e0672a5 */ /* 0x008fee000f8e00ff */
[----:B------:R-:W-:Y:S01]  /*4b40*/  @!UP2 UMOV UR4, UR7 ;  /* 0x000000070004ac82 */ /* 0x000fe20008000000 */
[----:B----4-:R-:W-:Y:S02]  /*4b50*/  @!UP2 UISETP.NE.AND UP0, UPT, UR5, 0x1, UPT ;  /* 0x000000010500a88c */ /* 0x010fe4000bf05270 */
[----:B------:R-:W-:Y:S02]  /*4b60*/  @!UP2 USHF.R.U32.HI UR4, URZ, UR9, UR4 ;  /* 0x00000009ff04a299 */ /* 0x000fe40008011604 */
[----:B------:R-:W-:Y:S02]  /*4b70*/  UIMAD.WIDE.U32 UR6, UR13, UR11, URZ ;  /* 0x0000000b0d0672a5 */ /* 0x000fe4000f8e00ff */
[----:B------:R-:W-:Y:S02]  /*4b80*/  @!UP2 USEL UR8, UR14, UR4, !UP0 ;  /* 0x000000040e08a287 */ /* 0x000fe4000c000000 */
[----:B------:R-:W-:Y:S03]  /*4b90*/  @!UP2 UISETP.NE.AND UP0, UPT, UR10, 0x1, UPT ;  /* 0x000000010a00a88c */ /* 0x000fe6000bf05270 */
[----:B------:R-:W-:Y:S02]  /*4ba0*/  @!UP2 UMOV UR6, UR7 ;  /* 0x000000070006ac82 */ /* 0x000fe40008000000 */
[----:B------:R-:W3:Y:S02]  /*4bb0*/  @!UP2 LDCU UR4, c[0x0][0xb20] ;  /* 0x00016400ff04a7ac */ /* 0x000ee40008000800 */
[----:B---3--:R-:W-:Y:S04]  /*4bc0*/  @!UP2 USHF.R.U32.HI UR6, URZ, UR4, UR6 ;  /* 0x00000004ff06a299 */ /* 0x008fe80008011606 */
[----:B------:R-:W-:Y:S04]  /*4bd0*/  @!UP2 USEL UR6, UR13, UR6, !UP0 ;  /* 0x000000060d06a287 */ /* 0x000fe8000c000000 */
[----:B------:R-:W-:Y:S02]  /*4be0*/  @!UP2 UIADD3 UR4, UPT, UPT, -UR8, UR6, URZ ;  /* 0x000000060804a290 */ /* 0x000fe4000fffe1ff */
[----:B------:R-:W-:Y:S02]  /*4bf0*/  @!UP2 UIADD3 UR6, UPT, UPT, UR8, -UR6, URZ ;  /* 0x800000060806a290 */ /* 0x000fe4000fffe0ff */
[----:B------:R-:W-:Y:S02]  /*4c00*/  @!UP2 UIMAD UR14, UR4, UR5, UR14 ;  /* 0x00000005040ea2a4 */ /* 0x000fe4000f8e020e */
[----:B------:R-:W-:Y:S01]  /*4c10*/  @!UP2 UIMAD UR13, UR6, UR10, UR13 ;  /* 0x0000000a060da2a4 */ /* 0x000fe2000f8e020d */
[----:B------:R-:W-:Y:S11]  /*4c20*/  BRA.U UP3, `(.L_x_89) ;  /* 0x0000000103107547 */ /* 0x000ff6000b800000 */
[----:B--2---:R-:W-:Y:S04]  /*4c30*/  MOV R0, UR43 ;  /* 0x0000002b00007c02 */ /* 0x004fe80008000f00 */
[----:B------:R-:W-:Y:S04]  /*4c40*/  SHF.L.U32 R11, R0, 0x1f, RZ ;  /* 0x0000001f000b7819 */ /* 0x000fe800000006ff */
[----:B------:R-:W2:Y:S02]  /*4c50*/  SYNCS.PHASECHK.TRANS64.TRYWAIT P2, [UR21+0x78], R11 ;  /* 0x0000780bff0075a7 */ /* 0x000ea40008041115 */
[----:B--2---:R-:W-:Y:S05]  /*4c60*/  @!P2 BRA `(.L_x_90) ;  /* 0x0000004800c8a947 */ /* 0x004fea0003800000 */
.L_x_89:
[----:B------:R-:W-:Y:S05]  /*4c70*/  @!P1 BRA `(.L_x_91) ;  /* 0x0000000000309947 */ /* 0x000fea0003800000 */
[----:B------:R-:W-:Y:S01]  /*4c80*/  ISETP.NE.U32.AND P1, PT, R2, RZ, PT ;  /* 0x000000ff0200720c */ /* 0x000fe20003f25070 */
[----:B------:R-:W3:Y:S01]  /*4c90*/  LDCU.64 UR4, c[0x0][0x358] ;  /* 0x00006b00ff0477ac */ /* 0x000ee20008000a00 */
[----:B------:R-:W-:Y:S02]  /*4ca0*/  IMAD.MOV.U32 R158, RZ, RZ, 0x1 ;  /* 0x00000001ff9e7424 */ /* 0x000fe400078e00ff */
[----:B------:R-:W-:Y:S11]  /*4cb0*/  ISETP.NE.AND.EX P1, PT, R3, RZ, PT, P1 ;  /* 0x000000ff0300720c */ /* 0x000ff60003f25310 */
[----:B------:R-:W-:Y:S02]  /*4cc0*/  @!UPT UIADD3 URZ, UPT, UPT, URZ, URZ, URZ ;  /* 0x000000fffffff290 */ /* 0x000fe4000fffe0ff */
[----:B--2---:R-:W2:Y:S01]  /*4cd0*/  @P1 LDC.64 R10, c[0x0][0x888] ;  /* 0x00022200ff0a1b82 */ /* 0x004ea20000000a00 */
[----:B------:R-:W-:Y:S04]  /*4ce0*/  @P1 IMAD R0, R4, UR36, RZ ;  /* 0x0000002404001c24 */ /* 0x000fe8000f8e02ff */
[----:B--2---:R-:W-:Y:S04]  /*4cf0*/  @P1 IMAD.WIDE R10, R0, 0x4, R10 ;  /* 0x00000004000a1825 */ /* 0x004fe800078e020a */
[----:B------:R-:W-:Y:S01]  /*4d00*/  HFMA2 R0, -RZ, RZ, 0, 5.9604644775390625e-08 ;  /* 0x00000001ff007431 */ /* 0x000fe200000001ff */
[----:B---3-5:R3:W5:Y:S04]  /*4d10*/  @P1 LDG.E R73, desc[UR4][R10.64] ;  /* 0x000000040a491981 */ /* 0x028768000c1e1900 */
[----:B------:R-:W-:Y:S01]  /*4d20*/  @!P1 PRMT R158, R0, 0x7610, R158 ;  /* 0x00007610009e9816 */ /* 0x000fe2000000009e */
[----:B---3--:R-:W4:Y:S06]  /*4d30*/  @!P1 LDC R73, c[0x0][0x880] ;  /* 0x00022000ff499b82 */ /* 0x008f2c0000000800 */
.L_x_91:
[----:B----45:R-:W-:Y:S01]  /*4d40*/  @!P0 FSETP.EQ.AND P1, PT, R73, RZ, PT ;  /* 0x000000ff4900820b */ /* 0x030fe20003f22000 */
[----:B------:R-:W-:Y:S01]  /*4d50*/  @!UPT UIADD3 URZ, UPT, UPT, URZ, URZ, URZ ;  /* 0x000000fffffff290 */ /* 0x000fe2000fffe0ff */
[----:B------:R-:W-:Y:S11]  /*4d60*/  @!P0 BRA `(.L_x_92) ;  /* 0x0000000000188947 */ /* 0x000ff60003800000 */
[----:B------:R-:W-:Y:S02]  /*4d70*/  LOP3.LUT P0, RZ, R158, 0xff, RZ, 0xc0, !PT ;  /* 0x000000ff9eff7812 */ /* 0x000fe4000780c0ff */
[----:B------:R-:W-:Y:S04]  /*4d80*/  ISETP.NE.U32.AND P1, PT, R2, RZ, PT ;  /* 0x000000ff0200720c */ /* 0x000fe80003f25070 */
[----:B------:R-:W-:Y:S04]  /*4d90*/  ISETP.NE.AND.EX P1, PT, R3, RZ, PT, P1 ;  /* 0x000000ff0300720c */ /* 0x000fe80003f25310 */
[----:B------:R-:W-:Y:S03]  /*4da0*/  PLOP3.LUT P1, PT, P1, PT, PT, 0x8, 0x80 ;  /* 0x000000000080781c */ /* 0x000fe60000f2e170 */
[----:B------:R-:W-:Y:S11]  /*4db0*/  @P0 FSETP.EQ.AND P1, PT, R73, RZ, PT ;  /* 0x000000ff4900020b */ /* 0x000ff60003f22000 */
[----:B------:R-:W-:Y:S02]  /*4dc0*/  @!UPT UIADD3 URZ, UPT, UPT, URZ, URZ, URZ ;  /* 0x000000fffffff290 */ /* 0x000fe4000fffe0ff */
.L_x_92:
[----:B------:R-:W3:Y:S01]  /*4dd0*/  SYNCS.PHASECHK.TRANS64.TRYWAIT P2, [UR21+0x60], R9 ;  /* 0x00006009ff0075a7 */ /* 0x000ee20008041115 */
[----:B------:R-:W-:Y:S04]  /*4de0*/  ELECT P0, URZ, PT ;  /* 0x0000000000ff782f */ /* 0x000fe80003800000 */
[----:B------:R-:W-:Y:S11]  /*4df0*/  PLOP3.LUT P1, PT, P1, P0, PT, 0xf2, 0x2f ;  /* 0x00000000002f781c */ /* 0x000ff60000f21e72 */
[----:B------:R-:W-:Y:S02]  /*4e00*/  @!UPT UIADD3 URZ, UPT, UPT, URZ, URZ, URZ ;  /* 0x000000fffffff290 */ /* 0x000fe4000fffe0ff */
[----:B------:R-:W-:Y:S05]  /*4e10*/  @!P1 IADD3 R8, P0, PT, R16, 0x580, RZ ;  /* 0x0000058010089810 */ /* 0x000fea0007f1e0ff */
[----:B------:R-:W-:Y:S01]  /*4e20*/  @!P1 IMAD.X R6, RZ, RZ, R17, P0 ;  /* 0x000000ffff069224 */ /* 0x000fe200000e0611 */
[----:B---3--:R-:W-:Y:S07]  /*4e30*/  @!P2 BRA `(.L_x_93) ;  /* 0x00000048006ca947 */ /* 0x008fee0003800000 */
.L_x_160:
[----:B------:R-:W-:Y:S01]  /*4e40*/  @!P1 R2UR UR5, R8 ;  /* 0x00000000080592ca */ /* 0x000fe200000e0000 */
[----:B------:R-:W-:Y:S01]  /*4e50*/  VOTEU.ALL UP0, P1 ;  /* 0x0000000000ff7886 */ /* 0x000fe20000800000 */
[----:B------:R-:W-:Y:S01]  /*4e60*/  @!P1 R2UR UR4, R6 ;  /* 0x00000000060492ca */ /* 0x000fe200000e0000 */
[----:B--2---:R-:W-:Y:S01]  /*4e70*/  @!P1 IMAD.MOV.U32 R0, RZ, RZ, 0x2000 ;  /* 0x00002000ff009424 */ /* 0x004fe200078e00ff */
[----:B------:R-:W-:Y:S01]  /*4e80*/  UMOV UR6, 0x0 ;  /* 0x0000000000067882 */ /* 0x000fe20000000000 */
[----:B------:R-:W-:Y:S01]  /*4e90*/  UMOV UR7, 0x10000000 ;  /* 0x1000000000077882 */ /* 0x000fe20000000000 */
[----:B------:R-:W-:Y:S01]  /*4ea0*/  @!UP0 UIADD3 UR16, UPT, UPT, UR21, 0x200, URZ ;  /* 0x0000020015108890 */ /* 0x000fe2000fffe0ff */
[----:B------:R-:W-:Y:S01]  /*4eb0*/  VIADD R14, R14, 0x1 ;  /* 0x000000010e0e7836 */ /* 0x000fe20000000000 */
[----:B------:R-:W-:Y:S01]  /*4ec0*/  VOTEU.ALL UP0, P1 ;  /* 0x0000000000ff7886 */ /* 0x000fe20000800000 */
[----:B------:R-:W-:Y:S04]  /*4ed0*/  UMOV UR20, UR36 ;  /* 0x0000002400147c82 */ /* 0x000fe80008000000 */
[----:B------:R-:W-:Y:S02]  /*4ee0*/  IMAD.U32 R10, RZ, RZ, UR5 ;  /* 0x00000005ff0a7e24 */ /* 0x000fe4000f8e00ff */
[----:B------:R-:W-:Y:S03]  /*4ef0*/  IMAD.U32 R11, RZ, RZ, UR4 ;  /* 0x00000004ff0b7e24 */ /* 0x000fe6000f8e00ff */
[----:B------:R-:W-:Y:S02]  /*4f00*/  @!P1 R2UR UR4, R10 ;  /* 0x000000000a0492ca */ /* 0x000fe400000e0000 */
[----:B------:R-:W-:Y:S11]  /*4f10*/  @!P1 R2UR UR5, R11 ;  /* 0x000000000b0592ca */ /* 0x000ff600000e0000 */
[----:B------:R-:W-:Y:S02]  /*4f20*/  @!UPT UIADD3 URZ, UPT, UPT, URZ, URZ, URZ ;  /* 0x000000fffffff290 */ /* 0x000fe4000fffe0ff */
[----:B------:R2:W-:Y:S01]  /*4f30*/  @!UP0 UTMALDG.3D [UR16], [UR4], desc[UR6] ;  /* 0x00000610040085b4 */ /* 0x0005e20008011000 */
[----:B------:R2:W-:Y:S01]  /*4f40*/  @!P1 SYNCS.ARRIVE.TRANS64.RED.A0TR RZ, [UR21+0x50], R0 ;  /* 0x00005000ffff99a7 */ /* 0x0005e20008300415 */
[----:B------:R-:W-:Y:S01]  /*4f50*/  SYNCS.ARRIVE.TRANS64.RED.A1T0 RZ, [UR34], RZ ;  /* 0x000000ffffff79a7 */ /* 0x000fe20008100422 */
[----:B------:R-:W3:Y:S02]  /*4f60*/  SYNCS.PHASECHK.TRANS64.TRYWAIT P0, [UR21+0x68], R9 ;  /* 0x00006809ff0075a7 */ /* 0x000ee40008001115 */
[----:B--23--:R-:W-:Y:S05]  /*4f70*/  @!P0 BRA `(.L_x_94) ;  /* 0x0000004800348947 */ /* 0x00cfea0003800000 */
.L_x_162:
[----:B------:R-:W-:Y:S01]  /*4f80*/  @!P1 IADD3 R6, P0, PT, R16, 0x580, RZ ;  /* 0x0000058010069810 */ /* 0x000fe20007f1e0ff */
[----:B------:R-:W-:Y:S01]  /*4f90*/  VOTEU.ALL UP0, P1 ;  /* 0x0000000000ff7886 */ /* 0x000fe20000800000 */
[----:B------:R-:W-:Y:S01]  /*4fa0*/  UMOV UR6, 0x0 ;  /* 0x0000000000067882 */ /* 0x000fe20000000000 */
[----:B------:R-:W-:Y:S01]  /*4fb0*/  UMOV UR7, 0x10000000 ;  /* 0x1000000000077882 */ /* 0x000fe20000000000 */
[----:B------:R-:W-:Y:S01]  /*4fc0*/  @!P1 R2UR UR5, R6 ;  /* 0x00000000060592ca */ /* 0x000fe200000e0000 */
[----:B--2---:R-:W-:Y:S01]  /*4fd0*/  @!P1 IMAD.X R0, RZ, RZ, R17, P0 ;  /* 0x000000ffff009224 */ /* 0x004fe200000e0611 */
[----:B------:R-:W-:Y:S01]  /*4fe0*/  @!UP0 UIADD3 UR10, UPT, UPT, UR18, 0x40, URZ ;  /* 0x00000040120a8890 */ /* 0x000fe2000fffe0ff */
[----:B------:R-:W-:Y:S01]  /*4ff0*/  ISETP.NE.AND P0, PT, R14, 0x2, PT ;  /* 0x000000020e00780c */ /* 0x000fe20003f05270 */
[----:B------:R-:W-:Y:S01]  /*5000*/  @!UP0 UIADD3 UR8, UPT, UPT, UR21, 0x2200, URZ ;  /* 0x0000220015088890 */ /* 0x000fe2000fffe0ff */
[----:B------:R-:W-:Y:S01]  /*5010*/  LOP3.LUT R15, R15, 0x1, RZ, 0x3c, !PT ;  /* 0x000000010f0f7812 */ /* 0x000fe200078e3cff */
[----:B------:R-:W-:Y:S01]  /*5020*/  @!UP0 UIADD3 UR9, UPT, UPT, UR21, 0x58, URZ ;  /* 0x0000005815098890 */ /* 0x000fe2000fffe0ff */
[----:B------:R-:W-:Y:S01]  /*5030*/  @!P1 R2UR UR4, R0 ;  /* 0x00000000000492ca */ /* 0x000fe200000e0000 */
[----:B------:R-:W-:Y:S01]  /*5040*/  VOTEU.ALL UP0, P1 ;  /* 0x0000000000ff7886 */ /* 0x000fe20000800000 */
[----:B------:R-:W-:Y:S01]  /*5050*/  UMOV UR11, UR19 ;  /* 0x00000013000b7c82 */ /* 0x000fe20008000000 */
[----:B------:R-:W-:Y:S01]  /*5060*/  UMOV UR12, UR36 ;  /* 0x00000024000c7c82 */ /* 0x000fe20008000000 */
[----:B------:R-:W-:Y:S01]  /*5070*/  SEL R0, RZ, 0x1, P0 ;  /* 0x00000001ff007807 */ /* 0x000fe20000000000 */
[----:B------:R-:W-:Y:S01]  /*5080*/  UIADD3 UR20, UPT, UPT, UR13, UR59, URZ ;  /* 0x0000003b0d147290 */ /* 0x000fe2000fffe0ff */
[----:B------:R-:W-:Y:S01]  /*5090*/  IMAD.U32 R8, RZ, RZ, UR5 ;  /* 0x00000005ff087e24 */ /* 0x000fe2000f8e00ff */
[----:B------:R-:W-:Y:S01]  /*50a0*/  SEL R14, R14, RZ, P0 ;  /* 0x000000ff0e0e7207 */ /* 0x000fe20000000000 */
[----:B------:R-:W-:Y:S01]  /*50b0*/  UIADD3 UR16, UPT, UPT, UR14, UR62, URZ ;  /* 0x0000003e0e107290 */ /* 0x000fe2000fffe0ff */
[----:B------:R-:W-:Y:S01]  /*50c0*/  LOP3.LUT R13, R13, R0, RZ, 0x3c, !PT ;  /* 0x000000000d0d7212 */ /* 0x000fe200078e3cff */
[----:B------:R-:W-:Y:S01]  /*50d0*/  UPLOP3.LUT UP3, UPT, UPT, UPT, UPT, 0x80, 0x8 ;  /* 0x000000000008789c */ /* 0x000fe20003f6f070 */
[----:B------:R-:W-:Y:S02]  /*50e0*/  UMOV UR36, UR26 ;  /* 0x0000001a00247c82 */ /* 0x000fe40008000000 */
[----:B------:R-:W-:Y:S01]  /*50f0*/  IMAD.U32 R9, RZ, RZ, UR4 ;  /* 0x00000004ff097e24 */ /* 0x000fe2000f8e00ff */
[----:B------:R-:W-:Y:S04]  /*5100*/  @!P1 R2UR UR4, R8 ;  /* 0x00000000080492ca */ /* 0x000fe800000e0000 */
[----:B------:R-:W-:Y:S11]  /*5110*/  @!P1 R2UR UR5, R9 ;  /* 0x00000000090592ca */ /* 0x000ff600000e0000 */
[----:B------:R-:W-:Y:S02]  /*5120*/  @!UPT UIADD3 URZ, UPT, UPT, URZ, URZ, URZ ;  /* 0x000000fffffff290 */ /* 0x000fe4000fffe0ff */
[----:B------:R2:W-:Y:S01]  /*5130*/  @!UP0 UTMALDG.3D [UR8], [UR4], desc[UR6] ;  /* 0x00000608040085b4 */ /* 0x0005e20008011000 */
[----:B------:R2:W-:Y:S01]  /*5140*/  @!P1 SYNCS.ARRIVE.TRANS64.RED.A0TR RZ, [UR21+0x58], R7 ;  /* 0x00005807ffff99a7 */ /* 0x0005e20008300415 */
[----:B------:R-:W-:Y:S01]  /*5150*/  SYNCS.ARRIVE.TRANS64.RED.A1T0 RZ, [UR33], RZ ;  /* 0x000000ffffff79a7 */ /* 0x000fe20008100421 */
[----:B------:R-:W-:Y:S05]  /*5160*/  BRA.U UP1, `(.L_x_95) ;  /* 0xfffffff5012c7547 */ /* 0x000fea000b83ffff */
[----:B------:R-:W-:-:S04]  /*5170*/  SHF.L.U32 R3, R15, 0x1f, RZ ;  /* 0x0000001f0f037819 */ /* 0x000fc800000006ff */
[----:B------:R-:W3:Y:S02]  /*5180*/  SYNCS.PHASECHK.TRANS64.TRYWAIT P0, [UR21+0x60], R3 ;  /* 0x00006003ff0075a7 */ /* 0x000ee40008001115 */
[----:B---3--:R-:W-:Y:S05]  /*5190*/  @!P0 BRA `(.L_x_96) ;  /* 0x0000004400c48947 */ /* 0x008fea0003800000 */
.L_x_164:
[----:B---3--:R-:W-:-:S07]  /*51a0*/  MOV R0, UR21 ;  /* 0x0000001500007c02 */ /* 0x008fce0008000f00 */
.L_x_97:
[----:B---3--:R-:W-:-:S04]  /*51b0*/  SHF.L.U32 R3, R15, 0x1f, RZ ;  /* 0x0000001f0f037819 */ /* 0x008fc800000006ff */
[----:B------:R3:W4:Y:S03]  /*51c0*/  SYNCS.PHASECHK.TRANS64.TRYWAIT P0, [R0+URZ+0x68], R3 ;  /* 0x00006803000075a7 */ /* 0x00072600080011ff */
[----:B----4-:R-:W-:Y:S05]  /*51d0*/  @!P0 NANOSLEEP.SYNCS 0x989680 ;  /* 0x009896800000895d */ /* 0x010fea0003900000 */
[----:B------:R-:W4:Y:S02]  /*51e0*/  @!P0 SYNCS.PHASECHK.TRANS64 P0, [R0+URZ+0x68], R3 ;  /* 0x00006803000085a7 */ /* 0x000f2400080010ff */
[----:B-12-4-:R-:W-:Y:S05]  /*51f0*/  @P0 EXIT ;  /* 0x000000000000094d */ /* 0x016fea0003800000 */
[----:B------:R-:W-:Y:S05]  /*5200*/  BRA `(.L_x_97) ;  /* 0xfffffffc00e87947 */ /* 0x000fea000383ffff */
.L_x_86:
[----:B------:R-:W-:-:S06]  /*5210*/  UISETP.GE.AND UP0, UPT, UR13, 0x4, UPT ;  /* 0x000000040d00788c */ /* 0x000fcc000bf06270 */
[----:B------:R-:W-:-:S13]  /*5220*/  PLOP3.LUT P0, PT, PT, PT, UP0, 0x80, 0x8 ;  /* 0x000000000008781c */ /* 0x000fda0003f0f008 */
[----:B------:R-:W-:Y:S05]  /*5230*/  @!P0 EXIT ;  /* 0x000000000000894d */ /* 0x000fea0003800000 */
[----:B------:R-:W-:Y:S01]  /*5240*/  BAR.SYNC.DEFER_BLOCKING 0x6, 0xa0 ;  /* 0x0182800000007b1d */ /* 0x000fe20000010000 */
[C---:B------:R-:W-:Y:S01]  /*5250*/  IMAD.SHL.U32 R4, R170.reuse, 0x40, RZ ;  /* 0x00000040aa047824 */ /* 0x040fe200078e00ff */
[C---:B------:R-:W-:Y:S01]  /*5260*/  LOP3.LUT R178, R170.reuse, 0x60, RZ, 0xc0, !PT ;  /* 0x00000060aab27812 */ /* 0x040fe200078ec0ff */
[C---:B------:R-:W-:Y:S01]  /*5270*/  IMAD.SHL.U32 R137, R170.reuse, 0x8, RZ ;  /* 0x00000008aa897824 */ /* 0x040fe200078e00ff */
[C---:B------:R-:W-:Y:S01]  /*5280*/  LOP3.LUT R176, R170.reuse, 0x2, RZ, 0xc0, !PT ;  /* 0x00000002aab07812 */ /* 0x040fe200078ec0ff */
[----:B------:R-:W-:Y:S01]  /*5290*/  IMAD.U32 R69, R170, 0x10000, RZ ;  /* 0x00010000aa457824 */ /* 0x000fe200078e00ff */
[----:B------:R-:W-:Y:S02]  /*52a0*/  UMOV UR44, 0x400 ;  /* 0x00000400002c7882 */ /* 0x000fe40000000000 */
[----:B------:R-:W1:Y:S01]  /*52b0*/  LDC.64 R156, c[0x0][0x8b0] ;  /* 0x00022c00ff9c7b82 */ /* 0x000e620000000a00 */
[----:B------:R-:W-:Y:S01]  /*52c0*/  ULEA UR44, UR48, UR44, 0x18 ;  /* 0x0000002c302c7291 */ /* 0x000fe2000f8ec0ff */
[----:B------:R-:W-:Y:S01]  /*52d0*/  LOP3.LUT R6, R4, 0x180, RZ, 0xc0, !PT ;  /* 0x0000018004067812 */ /* 0x000fe200078ec0ff */
[----:B------:R-:W-:Y:S01]  /*52e0*/  HFMA2 R68, -RZ, RZ, 0, 0 ;  /* 0x00000000ff447431 */ /* 0x000fe200000001ff */
[----:B------:R-:W-:Y:S01]  /*52f0*/  LOP3.LUT R69, R69, 0x600000, RZ, 0xc0, !PT ;  /* 0x0060000045457812 */ /* 0x000fe200078ec0ff */
[----:B------:R-:W-:Y:S01]  /*5300*/  UIADD3 UR4, UPT, UPT, UR44, 0x4200, URZ ;  /* 0x000042002c047890 */ /* 0x000fe2000fffe0ff */
[----:B------:R-:W-:Y:S01]  /*5310*/  LOP3.LUT R137, R6, 0x30, R137, 0xf8, !PT ;  /* 0x0000003006897812 */ /* 0x000fe200078ef889 */
[----:B------:R-:W-:Y:S01]  /*5320*/  IMAD.MOV.U32 R168, RZ, RZ, RZ ;  /* 0x000000ffffa87224 */ /* 0x000fe200078e00ff */
[----:B------:R-:W2:Y:S01]  /*5330*/  LDC.64 R138, c[0x0][0x8a8] ;  /* 0x00022a00ff8a7b82 */ /* 0x000ea20000000a00 */
[----:B------:R-:W-:Y:S01]  /*5340*/  LOP3.LUT R170, R170, 0x4, RZ, 0xc0, !PT ;  /* 0x00000004aaaa7812 */ /* 0x000fe200078ec0ff */
[----:B------:R-:W-:Y:S01]  /*5350*/  IMAD.MOV.U32 R162, RZ, RZ, RZ ;  /* 0x000000ffffa27224 */ /* 0x000fe200078e00ff */
[----:B------:R-:W-:-:S02]  /*5360*/  LOP3.LUT R137, R137, 0x1e40, R4, 0xf8, !PT ;  /* 0x00001e4089897812 */ /* 0x000fc400078ef804 */
[----:B------:R-:W-:Y:S01]  /*5370*/  CS2R R166, SRZ ;  /* 0x0000000000a67805 */ /* 0x000fe2000001ff00 */
[----:B------:R-:W-:Y:S01]  /*5380*/  IMAD.MOV.U32 R165, RZ, RZ, RZ ;  /* 0x000000ffffa57224 */ /* 0x000fe200078e00ff */
[----:B------:R-:W-:Y:S01]  /*5390*/  IADD3 R169, PT, PT, -R170, 0x2, RZ ;  /* 0x00000002aaa97810 */ /* 0x000fe20007ffe1ff */
[----:B------:R-:W-:Y:S01]  /*53a0*/  IMAD.MOV R164, RZ, RZ, -R176 ;  /* 0x000000ffffa47224 */ /* 0x000fe200078e0ab0 */
[----:B------:R-:W-:Y:S01]  /*53b0*/  IADD3 R171, PT, PT, R137, UR44, RZ ;  /* 0x0000002c89ab7c10 */ /* 0x000fe2000fffe0ff */
[----:B------:R-:W3:Y:S01]  /*53c0*/  LDS R0, [UR44+0x130] ;  /* 0x0001302cff007984 */ /* 0x000ee20008000800 */
[----:B------:R-:W-:Y:S01]  /*53d0*/  IMAD.MOV R163, RZ, RZ, -R170 ;  /* 0x000000ffffa37224 */ /* 0x000fe200078e0aaa */
[----:B------:R-:W-:Y:S01]  /*53e0*/  MOV R177, UR4 ;  /* 0x0000000400b17c02 */ /* 0x000fe20008000f00 */
[----:B------:R-:W4:Y:S01]  /*53f0*/  LDCU UR57, c[0x0][0x370] ;  /* 0x00006e00ff3977ac */ /* 0x000f220008000800 */
[----:B------:R-:W-:Y:S01]  /*5400*/  VIADD R171, R171, 0x200 ;  /* 0x00000200abab7836 */ /* 0x000fe20000000000 */
[----:B------:R-:W1:Y:S01]  /*5410*/  LDCU UR43, c[0x0][0xb0c] ;  /* 0x00016180ff2b77ac */ /* 0x000e620008000800 */
[----:B------:R-:W1:Y:S01]  /*5420*/  LDCU UR39, c[0x0][0xb30] ;  /* 0x00016600ff2777ac */ /* 0x000e620008000800 */
[----:B------:R-:W1:Y:S01]  /*5430*/  LDCU.64 UR46, c[0x0][0x888] ;  /* 0x00011100ff2e77ac */ /* 0x000e620008000a00 */
[----:B------:R-:W1:Y:S01]  /*5440*/  LDCU.64 UR40, c[0x0][0xb28] ;  /* 0x00016500ff2877ac */ /* 0x000e620008000a00 */
[----:B------:R-:W1:Y:S01]  /*5450*/  LDCU.64 UR60, c[0x0][0x890] ;  /* 0x00011200ff3c77ac */ /* 0x000e620008000a00 */
[----:B------:R-:W1:Y:S01]  /*5460*/  LDCU.128 UR52, c[0x0][0xb10] ;  /* 0x00016200ff3477ac */ /* 0x000e620008000c00 */
[----:B------:R-:W1:Y:S01]  /*5470*/  LDCU UR56, c[0x0][0x374] ;  /* 0x00006e80ff3877ac */ /* 0x000e620008000800 */
[----:B------:R-:W-:Y:S01]  /*5480*/  UIADD3 UR63, UPT, UPT, UR44, 0x200, URZ ;  /* 0x000002002c3f7890 */ /* 0x000fe2000fffe0ff */
[----:B-1234-:R-:W-:-:S11]  /*5490*/  IMAD.IADD R69, R0, 0x1, R69 ;  /* 0x0000000100457824 */ /* 0x01efd600078e0245 */
.L_x_124:
[C---:B------:R-:W-:Y:S02]  /*54a0*/  LEA R3, R162.reuse, UR44, 0x3 ;  /* 0x0000002ca2037c11 */ /* 0x040fe4000f8e18ff */
[----:B------:R-:W-:Y:S02]  /*54b0*/  SHF.L.U32 R0, R167, 0x1f, RZ ;  /* 0x0000001fa7007819 */ /* 0x000fe400000006ff */
[----:B------:R-:W-:Y:S02]  /*54c0*/  LEA R5, R162, UR44, 0x4 ;  /* 0x0000002ca2057c11 */ /* 0x000fe4000f8e20ff */
[----:B-1----:R-:W1:Y:S02]  /*54d0*/  SYNCS.PHASECHK.TRANS64.TRYWAIT P0, [R3+URZ+0x80], R0 ;  /* 0x00008000030075a7 */ /* 0x002e6400080011ff */
[----:B-1----:R-:W-:Y:S05]  /*54e0*/  @!P0 BRA `(.L_x_98) ;  /* 0x0000004400088947 */ /* 0x002fea0003800000 */
.L_x_165:
        /* <DEDUP_REMOVED lines=11> */
[----:B------:R-:W-:Y:S01]  /*55a0*/  PLOP3.LUT P0, PT, PT, PT, UP1, 0x80, 0x8 ;  /* 0x000000000008781c */ /* 0x000fe20003f0f018 */
[----:B------:R-:W-:Y:S11]  /*55b0*/  UP2UR UR45, UPR, URZ, 0x2 ;  /* 0x00000002ff2d7883 */ /* 0x000ff60008000000 */
[----:B------:R-:W-:Y:S01]  /*55c0*/  @!UPT UIADD3 URZ, UPT, UPT, URZ, URZ, URZ ;  /* 0x000000fffffff290 */ /* 0x000fe2000fffe0ff */
[----:B-1----:R-:W-:Y:S02]  /*55d0*/  @P0 SHF.R.U32.HI R0, RZ, 0x10, R5 ;  /* 0x00000010ff000819 */ /* 0x002fe40000011605 */
        /* <DEDUP_REMOVED lines=12> */
[----:B------:R-:W2:Y:S01]  /*56a0*/  LDCU UR12, c[0x0][0xb20] ;  /* 0x00016400ff0c77ac */ /* 0x000ea20008000800 */
[----:B------:R-:W-:Y:S02]  /*56b0*/  UIMAD.WIDE.U32 UR4, UR56, UR55, URZ ;  /* 0x00000037380472a5 */ /* 0x000fe4000f8e00ff */
[----:B------:R-:W-:Y:S02]  /*56c0*/  UIMAD.WIDE.U32 UR6, UR57, UR52, URZ ;  /* 0x00000034390672a5 */ /* 0x000fe4000f8e00ff */
[----:B------:R-:W-:Y:S02]  /*56d0*/  UISETP.NE.AND UP0, UPT, UR54, 0x1, UPT ;  /* 0x000000013600788c */ /* 0x000fe4000bf05270 */
[----:B------:R-:W-:Y:S02]  /*56e0*/  UIMAD.WIDE.U32 UR8, UR37, UR55, URZ ;  /* 0x00000037250872a5 */ /* 0x000fe4000f8e00ff */
[----:B------:R-:W-:Y:S02]  /*56f0*/  UIMAD.WIDE.U32 UR10, UR38, UR52, URZ ;  /* 0x00000034260a72a5 */ /* 0x000fe4000f8e00ff */
[----:B------:R-:W-:Y:S02]  /*5700*/  UISETP.NE.AND UP1, UPT, UR43, 0x1, UPT ;  /* 0x000000012b00788c */ /* 0x000fe4000bf25270 */
[----:B------:R-:W-:Y:S01]  /*5710*/  UISETP.NE.AND UP2, UPT, UR42, 0x1, UPT ;  /* 0x000000012a00788c */ /* 0x000fe2000bf45270 */
[----:B------:R-:W-:Y:S02]  /*5720*/  UMOV UR4, UR5 ;  /* 0x0000000500047c82 */ /* 0x000fe40008000000 */
[----:B--2---:R-:W-:Y:S03]  /*5730*/  USHF.R.U32.HI UR5, URZ, UR12, UR4 ;  /* 0x0000000cff057299 */ /* 0x004fe60008011604 */
[----:B------:R-:W-:Y:S02]  /*5740*/  UMOV UR4, UR7 ;  /* 0x0000000700047c82 */ /* 0x000fe40008000000 */
[----:B------:R-:W-:Y:S02]  /*5750*/  USHF.R.U32.HI UR7, URZ, UR53, UR4 ;  /* 0x00000035ff077299 */ /* 0x000fe40008011604 */
[----:B------:R-:W-:Y:S02]  /*5760*/  USEL UR4, UR56, UR5, !UP0 ;  /* 0x0000000538047287 */ /* 0x000fe4000c000000 */
[----:B------:R-:W-:Y:S01]  /*5770*/  USEL UR7, UR57, UR7, !UP1 ;  /* 0x0000000739077287 */ /* 0x000fe2000c800000 */
[----:B------:R-:W-:Y:S01]  /*5780*/  UMOV UR5, UR9 ;  /* 0x0000000900057c82 */ /* 0x000fe20008000000 */
[----:B------:R-:W-:Y:S02]  /*5790*/  UIMAD.WIDE.U32 UR8, UR4, UR40, URZ ;  /* 0x00000028040872a5 */ /* 0x000fe4000f8e00ff */
[----:B------:R-:W-:Y:S03]  /*57a0*/  USHF.R.U32.HI UR6, URZ, UR12, UR5 ;  /* 0x0000000cff067299 */ /* 0x000fe60008011605 */
[----:B------:R-:W-:Y:S01]  /*57b0*/  UMOV UR5, UR11 ;  /* 0x0000000b00057c82 */ /* 0x000fe20008000000 */
[----:B------:R-:W-:Y:S02]  /*57c0*/  UIMAD.WIDE.U32 UR10, UR7, UR40, URZ ;  /* 0x00000028070a72a5 */ /* 0x000fe4000f8e00ff */
[----:B------:R-:W-:Y:S02]  /*57d0*/  USHF.R.U32.HI UR12, URZ, UR53, UR5 ;  /* 0x00000035ff0c7299 */ /* 0x000fe40008011605 */
[----:B------:R-:W-:Y:S01]  /*57e0*/  USEL UR6, UR37, UR6, !UP0 ;  /* 0x0000000625067287 */ /* 0x000fe2000c000000 */
[----:B------:R-:W-:Y:S02]  /*57f0*/  UMOV UR5, UR9 ;  /* 0x0000000900057c82 */ /* 0x000fe40008000000 */
[----:B------:R-:W-:Y:S01]  /*5800*/  UMOV UR10, UR11 ;  /* 0x0000000b000a7c82 */ /* 0x000fe20008000000 */
[----:B------:R-:W-:Y:S02]  /*5810*/  @UP2 USHF.R.U32.HI UR4, URZ, UR41, UR5 ;  /* 0x00000029ff042299 */ /* 0x000fe40008011605 */
[----:B------:R-:W-:Y:S02]  /*5820*/  @UP2 USHF.R.U32.HI UR7, URZ, UR41, UR10 ;  /* 0x00000029ff072299 */ /* 0x000fe4000801160a */
[----:B------:R-:W-:Y:S02]  /*5830*/  UIMAD UR4, UR42, UR4, URZ ;  /* 0x000000042a0472a4 */ /* 0x000fe4000f8e02ff */
[----:B------:R-:W-:Y:S02]  /*5840*/  UIMAD.WIDE.U32 UR10, UR6, UR40, URZ ;  /* 0x00000028060a72a5 */ /* 0x000fe4000f8e00ff */
[----:B------:R-:W-:Y:S02]  /*5850*/  USEL UR5, UR38, UR12, !UP1 ;  /* 0x0000000c26057287 */ /* 0x000fe4000c800000 */
[----:B------:R-:W-:Y:S02]  /*5860*/  UIMAD UR8, UR42, UR7, URZ ;  /* 0x000000072a0872a4 */ /* 0x000fe4000f8e02ff */
[----:B------:R-:W-:Y:S03]  /*5870*/  UISETP.GE.AND UP0, UPT, UR6, UR4, UPT ;  /* 0x000000040600728c */ /* 0x000fe6000bf06270 */
[----:B------:R-:W-:Y:S01]  /*5880*/  UMOV UR4, UR11 ;  /* 0x0000000b00047c82 */ /* 0x000fe20008000000 */
[----:B------:R-:W-:Y:S02]  /*5890*/  UISETP.GE.OR UP0, UPT, UR5, UR8, UP0 ;  /* 0x000000080500728c */ /* 0x000fe40008706670 */
[----:B------:R-:W-:Y:S02]  /*58a0*/  USHF.R.U32.HI UR4, URZ, UR41, UR4 ;  /* 0x00000029ff047299 */ /* 0x000fe40008011604 */
[----:B------:R-:W-:Y:S02]  /*58b0*/  UIMAD.WIDE.U32 UR8, UR5, UR40, URZ ;  /* 0x00000028050872a5 */ /* 0x000fe4000f8e00ff */
[----:B------:R-:W-:Y:S02]  /*58c0*/  USEL UR11, UR6, UR4, !UP2 ;  /* 0x00000004060b7287 */ /* 0x000fe4000d000000 */
[----:B------:R-:W-:Y:S02]  /*58d0*/  UIADD3 UR8, UPT, UPT, -UR5, URZ, URZ ;  /* 0x000000ff05087290 */ /* 0x000fe4000fffe1ff */
[----:B------:R-:W-:Y:S01]  /*58e0*/  UIADD3 UR10, UPT, UPT, -UR11, URZ, URZ ;  /* 0x000000ff0b0a7290 */ /* 0x000fe2000fffe1ff */
[----:B------:R-:W-:Y:S01]  /*58f0*/  @!UP0 UMOV UR4, UR9 ;  /* 0x0000000900048c82 */ /* 0x000fe20008000000 */
[----:B------:R-:W-:Y:S02]  /*5900*/  UIADD3 UR9, UPT, UPT, -UR6, URZ, URZ ;  /* 0x000000ff06097290 */ /* 0x000fe4000fffe1ff */
[----:B------:R-:W-:Y:S02]  /*5910*/  @!UP0 USHF.R.U32.HI UR4, URZ, UR41, UR4 ;  /* 0x00000029ff048299 */ /* 0x000fe40008011604 */
[----:B------:R-:W-:Y:S02]  /*5920*/  UIMAD UR10, UR42, UR10, UR6 ;  /* 0x0000000a2a0a72a4 */ /* 0x000fe4000f8e0206 */
[----:B------:R-:W-:Y:S04]  /*5930*/  @!UP0 USEL UR4, UR5, UR4, !UP2 ;  /* 0x0000000405048287 */ /* 0x000fe8000d000000 */
[----:B------:R-:W-:Y:S02]  /*5940*/  @!UP0 UIMAD UR10, UR7, UR10, UR4 ;  /* 0x0000000a070a82a4 */ /* 0x000fe4000f8e0204 */
[----:B------:R-:W-:Y:S02]  /*5950*/  @!UP0 UIADD3 UR11, UPT, UPT, UR11, -UR4, URZ ;  /* 0x800000040b0b8290 */ /* 0x000fe4000fffe0ff */
[----:B------:R-:W-:Y:S02]  /*5960*/  UIMAD UR7, UR43, UR8, UR38 ;  /* 0x000000082b0772a4 */ /* 0x000fe4000f8e0226 */
[----:B------:R-:W-:Y:S02]  /*5970*/  @!UP0 UIMAD UR6, UR11, UR42, UR5 ;  /* 0x0000002a0b0682a4 */ /* 0x000fe4000f8e0205 */
[----:B------:R-:W-:Y:S01]  /*5980*/  UIMAD UR4, UR54, UR9, UR37 ;  /* 0x00000009360472a4 */ /* 0x000fe2000f8e0225 */
[----:B------:R-:W-:Y:S02]  /*5990*/  @!UP0 UMOV UR5, UR10 ;  /* 0x0000000a00058c82 */ /* 0x000fe40008000000 */
[----:B------:R-:W-:Y:S02]  /*59a0*/  UIMAD UR38, UR5, UR43, UR7 ;  /* 0x0000002b052672a4 */ /* 0x000fe4000f8e0207 */
[----:B------:R-:W-:Y:S11]  /*59b0*/  UIMAD UR37, UR6, UR54, UR4 ;  /* 0x00000036062572a4 */ /* 0x000ff6000f8e0204 */
[----:B------:R-:W-:Y:S01]  /*59c0*/  @!UPT UIADD3 URZ, UPT, UPT, URZ, URZ, URZ ;  /* 0x000000fffffff290 */ /* 0x000fe2000fffe0ff */
.L_x_99:
[----:B------:R-:W-:Y:S01]  /*59d0*/  UISETP.NE.AND UP0, UPT, UR39, 0x1, UPT ;  /* 0x000000012700788c */ /* 0x000fe2000bf05270 */
[----:B------:R-:W-:Y:S01]  /*59e0*/  IADD3 R162, PT, PT, R162, 0x1, RZ ;  /* 0x00000001a2a27810 */ /* 0x000fe20007ffe0ff */
[----:B------:R-:W-:Y:S02]  /*59f0*/  USHF.L.U32 UR50, UR16, 0x7, URZ ;  /* 0x0000000710327899 */ /* 0x000fe400080006ff */
[----:B------:R-:W-:Y:S07]  /*5a00*/  USHF.L.U32 UR49, UR20, 0x7, URZ ;  /* 0x0000000714317899 */ /* 0x000fee00080006ff */
[----:B------:R-:W2:Y:S01]  /*5a10*/  @!UP0 LDCU.128 UR12, c[0x0][0xb10] ;  /* 0x00016200ff0c87ac */ /* 0x000ea20008000c00 */
[----:B------:R-:W3:Y:S01]  /*5a20*/  @!UP0 LDCU UR5, c[0x0][0xb0c] ;  /* 0x00016180ff0587ac */ /* 0x000ee20008000800 */
[----:B------:R-:W4:Y:S01]  /*5a30*/  @!UP0 LDCU UR10, c[0x0][0xb20] ;  /* 0x00016400ff0a87ac */ /* 0x000f220008000800 */
[----:B--2---:R-:W-:Y:S02]  /*5a40*/  UIMAD.WIDE.U32 UR8, UR38, UR12, URZ ;  /* 0x0000000c260872a5 */ /* 0x004fe4000f8e00ff */
[----:B------:R-:W-:Y:S02]  /*5a50*/  UIMAD.WIDE.U32 UR6, UR37, UR15, URZ ;  /* 0x0000000f250672a5 */ /* 0x000fe4000f8e00ff */
[----:B------:R-:W-:Y:S03]  /*5a60*/  @!UP0 UISETP.NE.AND UP1, UPT, UR14, 0x1, UPT ;  /* 0x000000010e00888c */ /* 0x000fe6000bf25270 */
[----:B------:R-:W-:Y:S01]  /*5a70*/  @!UP0 UMOV UR4, UR9 ;  /* 0x0000000900048c82 */ /* 0x000fe20008000000 */
[----:B---3--:R-:W-:Y:S02]  /*5a80*/  @!UP0 UISETP.NE.AND UP2, UPT, UR5, 0x1, UPT ;  /* 0x000000010500888c */ /* 0x008fe4000bf45270 */
[----:B------:R-:W-:Y:S01]  /*5a90*/  @!UP0 USHF.R.U32.HI UR4, URZ, UR13, UR4 ;  /* 0x0000000dff048299 */ /* 0x000fe20008011604 */
[----:B------:R-:W-:Y:S02]  /*5aa0*/  @!UP0 UMOV UR6, UR7 ;  /* 0x0000000700068c82 */ /* 0x000fe40008000000 */
[----:B----4-:R-:W-:Y:S02]  /*5ab0*/  @!UP0 USHF.R.U32.HI UR6, URZ, UR10, UR6 ;  /* 0x0000000aff068299 */ /* 0x010fe40008011606 */
[----:B------:R-:W-:Y:S02]  /*5ac0*/  @!UP0 USEL UR7, UR38, UR4, !UP2 ;  /* 0x0000000426078287 */ /* 0x000fe4000d000000 */
[----:B------:R-:W-:Y:S04]  /*5ad0*/  @!UP0 USEL UR6, UR37, UR6, !UP1 ;  /* 0x0000000625068287 */ /* 0x000fe8000c800000 */
[----:B------:R-:W-:Y:S02]  /*5ae0*/  @!UP0 UIADD3 UR4, UPT, UPT, -UR7, UR6, URZ ;  /* 0x0000000607048290 */ /* 0x000fe4000fffe1ff */
[----:B------:R-:W-:Y:S02]  /*5af0*/  @!UP0 UIADD3 UR6, UPT, UPT, UR7, -UR6, URZ ;  /* 0x8000000607068290 */ /* 0x000fe4000fffe0ff */
[----:B------:R-:W-:Y:S02]  /*5b00*/  @!UP0 UIMAD UR38, UR4, UR5, UR38 ;  /* 0x00000005042682a4 */ /* 0x000fe4000f8e0226 */
[----:B------:R-:W-:Y:S02]  /*5b10*/  @!UP0 UIMAD UR37, UR6, UR14, UR37 ;  /* 0x0000000e062582a4 */ /* 0x000fe4000f8e0225 */
[----:B------:R-:W-:Y:S09]  /*5b20*/  ULOP3.LUT UP0, URZ, UR63, 0x1b0, URZ, 0xc0, !UPT ;  /* 0x000001b03fff7892 */ /* 0x000ff2000f80c0ff */
[----:B------:R-:W-:Y:S05]  /*5b30*/  BRA.U !UP0, `(.L_x_100) ;  /* 0x0000000108407547 */ /* 0x000fea000b800000 */
[----:B------:R-:W2:Y:S01]  /*5b40*/  LDCU.64 UR8, c[0x4][0x80] ;  /* 0x01001000ff0877ac */ /* 0x000ea20008000a00 */
[----:B------:R-:W-:Y:S01]  /*5b50*/  MOV R3, 0x0 ;  /* 0x0000000000037802 */ /* 0x000fe20000000f00 */
[----:B------:R-:W-:Y:S02]  /*5b60*/  HFMA2 R12, -RZ, RZ, 0, 5.9604644775390625e-08 ;  /* 0x00000001ff0c7431 */ /* 0x000fe400000001ff */
[----:B------:R-:W-:Y:S02]  /*5b70*/  IMAD.MOV.U32 R8, RZ, RZ, 0x70 ;  /* 0x00000070ff087424 */ /* 0x000fe400078e00ff */
[----:B------:R-:W-:Y:S01]  /*5b80*/  IMAD.MOV.U32 R13, RZ, RZ, RZ ;  /* 0x000000ffff0d7224 */ /* 0x000fe200078e00ff */
[----:B------:R-:W3:Y:S01]  /*5b90*/  LDCU.64 UR6, c[0x4][0x88] ;  /* 0x01001100ff0677ac */ /* 0x000ee20008000a00 */
[----:B------:R-:W4:Y:S01]  /*5ba0*/  LDC.64 R2, c[0x4][R3] ;  /* 0x0100000003027b82 */ /* 0x000f220000000a00 */
[----:B------:R-:W1:Y:S01]  /*5bb0*/  LDCU.64 UR4, c[0x4][0x8] ;  /* 0x01000100ff0477ac */ /* 0x000e620008000a00 */
[----:B--2---:R-:W-:Y:S01]  /*5bc0*/  MOV R5, UR9 ;  /* 0x0000000900057c02 */ /* 0x004fe20008000f00 */
[----:B------:R-:W-:Y:S01]  /*5bd0*/  IMAD.U32 R4, RZ, RZ, UR8 ;  /* 0x00000008ff047e24 */ /* 0x000fe2000f8e00ff */
[----:B---3--:R-:W-:Y:S01]  /*5be0*/  MOV R7, UR7 ;  /* 0x0000000700077c02 */ /* 0x008fe20008000f00 */
[----:B------:R-:W-:Y:S01]  /*5bf0*/  IMAD.U32 R6, RZ, RZ, UR6 ;  /* 0x00000006ff067e24 */ /* 0x000fe2000f8e00ff */
[----:B-1----:R-:W-:Y:S01]  /*5c00*/  MOV R11, UR5 ;  /* 0x00000005000b7c02 */ /* 0x002fe20008000f00 */
[----:B------:R-:W-:Y:S02]  /*5c10*/  IMAD.U32 R10, RZ, RZ, UR4 ;  /* 0x00000004ff0a7e24 */ /* 0x000fe4000f8e00ff */
[----:B------:R-:W-:Y:S07]  /*5c20*/  LEPC R20, `(.L_x_100) ;  /* 0x000000001014794e */ /* 0x000fee0000000000 */
[----:B----45:R-:W-:Y:S05]  /*5c30*/  CALL.ABS.NOINC R2 ;  /* 0x0000000002007343 */ /* 0x030fea0003c00000 */
.L_x_100:
[----:B------:R-:W-:Y:S01]  /*5c40*/  LOP3.LUT P0, RZ, R177, 0x1b0, RZ, 0xc0, !PT ;  /* 0x000001b0b1ff7812 */ /* 0x000fe2000780c0ff */
[----:B------:R-:W-:Y:S11]  /*5c50*/  BSSY.RECONVERGENT B6, `(.L_x_101) ;  /* 0x0000013000067945 */ /* 0x000ff60003800200 */
[----:B------:R-:W-:Y:S01]  /*5c60*/  @!UPT UIADD3 URZ, UPT, UPT, URZ, URZ, URZ ;  /* 0x000000fffffff290 */ /* 0x000fe2000fffe0ff */
[----:B------:R-:W-:Y:S05]  /*5c70*/  @!P0 BRA `(.L_x_102) ;  /* 0x0000000000408947 */ /* 0x000fea0003800000 */
        /* <DEDUP_REMOVED lines=16> */
.L_x_102:
[----:B------:R-:W-:Y:S05]  /*5d80*/  BSYNC.RECONVERGENT B6 ;  /* 0x0000000000067941 */ /* 0x000fea0003800200 */
.L_x_101:
[----:B------:R-:W-:Y:S01]  /*5d90*/  R2UR UR4, R160 ;  /* 0x00000000a00472ca */ /* 0x000fe200000e0000 */
[----:B------:R-:W-:Y:S01]  /*5da0*/  UISETP.NE.U32.AND UP0, UPT, UR60, URZ, UPT ;  /* 0x000000ff3c00728c */ /* 0x000fe2000bf05070 */
[----:B------:R-:W-:Y:S02]  /*5db0*/  ISETP.NE.U32.AND P4, PT, R156, RZ, PT ;  /* 0x000000ff9c00720c */ /* 0x000fe40003f85070 */
[----:B------:R-:W-:Y:S01]  /*5dc0*/  ISETP.NE.U32.AND P2, PT, RZ, UR46, PT ;  /* 0x0000002eff007c0c */ /* 0x000fe2000bf45070 */
[----:B------:R-:W-:Y:S01]  /*5dd0*/  UISETP.NE.AND.EX UP1, UPT, UR61, URZ, UPT, UP0 ;  /* 0x000000ff3d00728c */ /* 0x000fe2000bf25300 */
[----:B------:R-:W-:Y:S01]  /*5de0*/  ISETP.NE.AND.EX P4, PT, R157, RZ, PT, P4 ;  /* 0x000000ff9d00720c */ /* 0x000fe20003f85340 */
[----:B------:R-:W-:Y:S01]  /*5df0*/  UPLOP3.LUT UP0, UPT, UPT, UPT, UPT, 0x40, 0x4 ;  /* 0x000000000004789c */ /* 0x000fe20003f0e870 */
[----:B------:R-:W-:Y:S05]  /*5e00*/  ISETP.NE.AND.EX P2, PT, RZ, UR47, PT, P2 ;  /* 0x0000002fff007c0c */ /* 0x000fea000bf45320 */
[----:B------:R-:W-:Y:S06]  /*5e10*/  UISETP.NE.AND UP2, UPT, UR4, URZ, UPT ;  /* 0x000000ff0400728c */ /* 0x000fec000bf45270 */
[----:B------:R-:W-:Y:S05]  /*5e20*/  PLOP3.LUT P1, PT, PT, PT, UP2, 0x80, 0x8 ;  /* 0x000000000008781c */ /* 0x000fea0003f2f028 */
[----:B------:R-:W-:Y:S06]  /*5e30*/  @UP2 UPLOP3.LUT UP0, UPT, UPT, UPT, UP1, 0x80, 0x8 ;  /* 0x000000000008289c */ /* 0x000fec0003f0f010 */
[----:B------:R-:W-:Y:S01]  /*5e40*/  PLOP3.LUT P0, PT, PT, PT, UP0, 0x80, 0x8 ;  /* 0x000000000008781c */ /* 0x000fe20003f0f008 */
[----:B------:R-:W-:Y:S01]  /*5e50*/  @!UPT UIADD3 URZ, UPT, UPT, URZ, URZ, URZ ;  /* 0x000000fffffff290 */ /* 0x000fe2000fffe0ff */
[----:B------:R-:W-:Y:S11]  /*5e60*/  BRA.U !UP1, `(.L_x_103) ;  /* 0x00000001093c7547 */ /* 0x000ff6000b800000 */
[----:B------:R-:W-:Y:S01]  /*5e70*/  UISETP.NE.U32.AND UP0, UPT, UR46, URZ, UPT ;  /* 0x000000ff2e00728c */ /* 0x000fe2000bf05070 */
[----:B-1----:R-:W-:Y:S01]  /*5e80*/  HFMA2 R0, -RZ, RZ, 0, 5.9604644775390625e-08 ;  /* 0x00000001ff007431 */ /* 0x002fe200000001ff */
[----:B------:R-:W1:Y:S01]  /*5e90*/  LDCU.64 UR8, c[0x0][0x358] ;  /* 0x00006b00ff0877ac */ /* 0x000e620008000a00 */
[----:B------:R-:W-:Y:S01]  /*5ea0*/  IMAD.MOV.U32 R158, RZ, RZ, 0x1 ;  /* 0x00000001ff9e7424 */ /* 0x000fe200078e00ff */
[----:B------:R-:W-:Y:S06]  /*5eb0*/  UISETP.NE.AND.EX UP0, UPT, UR47, URZ, UPT, UP0 ;  /* 0x000000ff2f00728c */ /* 0x000fec000bf05300 */
[----:B------:R-:W-:Y:S05]  /*5ec0*/  PLOP3.LUT P3, PT, PT, PT, UP0, 0x80, 0x8 ;  /* 0x000000000008781c */ /* 0x000fea0003f6f008 */
[----:B------:R-:W2:Y:S01]  /*5ed0*/  @UP0 LDCU.64 UR4, c[0x0][0x888] ;  /* 0x00011100ff0407ac */ /* 0x000ea20008000a00 */
[----:B------:R-:W-:Y:S07]  /*5ee0*/  @UP0 UIMAD UR6, UR36, UR60, URZ ;  /* 0x0000003c240602a4 */ /* 0x000fee000f8e02ff */
[----:B------:R-:W-:Y:S01]  /*5ef0*/  @!P3 PRMT R158, R0, 0x7610, R158 ;  /* 0x00007610009eb816 */ /* 0x000fe2000000009e */
[----:B--2---:R-:W-:Y:S06]  /*5f00*/  @UP0 UIMAD.WIDE UR4, UR6, 0x4, UR4 ;  /* 0x00000004060408a5 */ /* 0x004fec000f8e0204 */
[----:B------:R-:W-:Y:S01]  /*5f10*/  IMAD.U32 R2, RZ, RZ, UR4 ;  /* 0x00000004ff027e24 */ /* 0x000fe2000f8e00ff */
[----:B------:R-:W-:Y:S04]  /*5f20*/  MOV R3, UR5 ;  /* 0x0000000500037c02 */ /* 0x000fe80008000f00 */
[----:B------:R-:W2:Y:S01]  /*5f30*/  @!UP0 LDCU UR4, c[0x0][0x880] ;  /* 0x00011000ff0487ac */ /* 0x000ea20008000800 */
[----:B-1---5:R3:W5:Y:S02]  /*5f40*/  @P3 LDG.E R73, desc[UR8][R2.64] ;  /* 0x0000000802493981 */ /* 0x022764000c1e1900 */
[----:B--23--:R-:W-:Y:S02]  /*5f50*/  @!P3 IMAD.U32 R73, RZ, RZ, UR4 ;  /* 0x00000004ff49be24 */ /* 0x00cfe4000f8e00ff */
.L_x_103:
[----:B------:R-:W-:Y:S05]  /*5f60*/  @!P4 BRA `(.L_x_104) ;  /* 0x000000000024c947 */ /* 0x000fea0003800000 */
[----:B------:R-:W-:Y:S01]  /*5f70*/  ISETP.NE.U32.AND P3, PT, R138, RZ, PT ;  /* 0x000000ff8a00720c */ /* 0x000fe20003f65070 */
[----:B------:R-:W2:Y:S03]  /*5f80*/  LDCU.64 UR4, c[0x0][0x358] ;  /* 0x00006b00ff0477ac */ /* 0x000ea60008000a00 */
[----:B------:R-:W-:Y:S11]  /*5f90*/  ISETP.NE.AND.EX P3, PT, R139, RZ, PT, P3 ;  /* 0x000000ff8b00720c */ /* 0x000ff60003f65330 */
[----:B------:R-:W-:Y:S02]  /*5fa0*/  @!UPT UIADD3 URZ, UPT, UPT, URZ, URZ, URZ ;  /* 0x000000fffffff290 */ /* 0x000fe4000fffe0ff */
[----:B------:R-:W3:Y:S01]  /*5fb0*/  @P3 LDC.64 R2, c[0x0][0x8a8] ;  /* 0x00022a00ff023b82 */ /* 0x000ee20000000a00 */
[----:B-1----:R-:W-:Y:S04]  /*5fc0*/  @P3 IMAD R0, R156, UR36, RZ ;  /* 0x000000249c003c24 */ /* 0x002fe8000f8e02ff */
[----:B---3--:R-:W-:Y:S05]  /*5fd0*/  @P3 IMAD.WIDE R2, R0, 0x4, R2 ;  /* 0x0000000400023825 */ /* 0x008fea00078e0202 */
[----:B--2--5:R2:W5:Y:S02]  /*5fe0*/  @P3 LDG.E R70, desc[UR4][R2.64] ;  /* 0x0000000402463981 */ /* 0x024564000c1e1900 */
[----:B--2---:R-:W3:Y:S02]  /*5ff0*/  @!P3 LDC R70, c[0x0][0x8a0] ;  /* 0x00022800ff46bb82 */ /* 0x004ee40000000800 */
.L_x_104:
[----:B-----5:R-:W-:Y:S01]  /*6000*/  FSETP.NEU.AND P4, PT, R73, RZ, PT ;  /* 0x000000ff4900720b */ /* 0x020fe20003f8d000 */
[----:B------:R-:W-:Y:S01]  /*6010*/  BSSY B1, `(.L_x_105) ;  /* 0x0000047000017945 */ /* 0x000fe20003800000 */
[----:B------:R-:W-:Y:S01]  /*6020*/  SEL R5, RZ, 0xffffffff, P2 ;  /* 0xffffffffff057807 */ /* 0x000fe20001000000 */
[----:B------:R-:W-:Y:S01]  /*6030*/  IMAD.MOV.U32 R186, RZ, RZ, 0x1 ;  /* 0x00000001ffba7424 */ /* 0x000fe200078e00ff */
[----:B------:R-:W-:Y:S01]  /*6040*/  LOP3.LUT P3, RZ, R158, 0xff, RZ, 0xc0, !PT ;  /* 0x000000ff9eff7812 */ /* 0x000fe2000786c0ff */
[----:B------:R-:W-:Y:S01]  /*6050*/  IMAD R71, R68, 0x80, R69 ;  /* 0x0000008044477824 */ /* 0x000fe200078e0245 */
[----:B-1----:R-:W-:Y:S02]  /*6060*/  @P1 SEL R0, RZ, 0xffffffff, P4 ;  /* 0xffffffffff001807 */ /* 0x002fe40002000000 */
[----:B------:R-:W-:Y:S02]  /*6070*/  CS2R R154, SRZ ;  /* 0x00000000009a7805 */ /* 0x000fe4000001ff00 */
[----:B------:R-:W-:Y:S02]  /*6080*/  LEA R3, R166, UR44, 0x3 ;  /* 0x0000002ca6037c11 */ /* 0x000fe4000f8e18ff */
[----:B------:R-:W-:Y:S02]  /*6090*/  CS2R R152, SRZ ;  /* 0x0000000000987805 */ /* 0x000fe4000001ff00 */
[----:B------:R-:W-:Y:S02]  /*60a0*/  @P0 SEL R0, R5, R0, !P3 ;  /* 0x0000000005000207 */ /* 0x000fe40005800000 */
[----:B------:R-:W-:Y:S02]  /*60b0*/  CS2R R150, SRZ ;  /* 0x0000000000967805 */ /* 0x000fe4000001ff00 */
[----:B------:R-:W-:Y:S02]  /*60c0*/  LEA R161, R68, UR44, 0x3 ;  /* 0x0000002c44a17c11 */ /* 0x000fe4000f8e18ff */
[----:B------:R-:W-:Y:S02]  /*60d0*/  CS2R R148, SRZ ;  /* 0x0000000000947805 */ /* 0x000fe4000001ff00 */
[----:B------:R-:W-:Y:S02]  /*60e0*/  @P1 LOP3.LUT R0, R0, 0x1, RZ, 0xc0, !PT ;  /* 0x0000000100001812 */ /* 0x000fe400078ec0ff */
[----:B------:R-:W-:Y:S02]  /*60f0*/  CS2R R146, SRZ ;  /* 0x0000000000927805 */ /* 0x000fe4000001ff00 */
[----:B------:R-:W-:Y:S02]  /*6100*/  SHF.L.U32 R4, R168, 0x1f, RZ ;  /* 0x0000001fa8047819 */ /* 0x000fe400000006ff */
[----:B------:R-:W-:Y:S02]  /*6110*/  CS2R R144, SRZ ;  /* 0x0000000000907805 */ /* 0x000fe4000001ff00 */
[----:B------:R-:W-:Y:S02]  /*6120*/  ISETP.NE.U32.OR P6, PT, R0, 0x1, !P1 ;  /* 0x000000010000780c */ /* 0x000fe40004fc5470 */
[----:B------:R-:W-:Y:S02]  /*6130*/  CS2R R142, SRZ ;  /* 0x00000000008e7805 */ /* 0x000fe4000001ff00 */
[----:B------:R-:W-:Y:S02]  /*6140*/  PLOP3.LUT P2, PT, PT, PT, UP1, 0x80, 0x8 ;  /* 0x000000000008781c */ /* 0x000fe40003f4f018 */
[----:B------:R-:W-:Y:S02]  /*6150*/  CS2R R140, SRZ ;  /* 0x00000000008c7805 */ /* 0x000fe4000001ff00 */
[----:B------:R-:W-:Y:S02]  /*6160*/  SEL R0, RZ, 0xffffffff, P4 ;  /* 0xffffffffff007807 */ /* 0x000fe40002000000 */
[----:B------:R-:W-:Y:S03]  /*6170*/  P2R R172, PR, RZ, 0x40 ;  /* 0x00000040ffac7803 */ /* 0x000fe60000000000 */
[----:B------:R-:W-:Y:S04]  /*6180*/  @P6 SHF.L.U32 R2, R165, 0x1f, RZ ;  /* 0x0000001fa5026819 */ /* 0x000fe800000006ff */
[----:B------:R-:W-:Y:S01]  /*6190*/  @P2 SEL R0, R5, R0, !P3 ;  /* 0x0000000005002207 */ /* 0x000fe20005800000 */
[----:B------:R-:W1:Y:S03]  /*61a0*/  @P6 SYNCS.PHASECHK.TRANS64.TRYWAIT P1, [R3+URZ+0x50], R2 ;  /* 0x00005002030065a7 */ /* 0x000e6600080211ff */
[----:B------:R-:W-:Y:S04]  /*61b0*/  LOP3.LUT R0, R0, 0x1, RZ, 0xc0, !PT ;  /* 0x0000000100007812 */ /* 0x000fe800078ec0ff */
[----:B------:R-:W-:Y:S04]  /*61c0*/  ISETP.NE.U32.AND P5, PT, R0, 0x1, PT ;  /* 0x000000010000780c */ /* 0x000fe80003fa5070 */
[----:B------:R-:W-:Y:S01]  /*61d0*/  P2R R187, PR, RZ, 0x20 ;  /* 0x00000020ffbb7803 */ /* 0x000fe20000000000 */
[----:B------:R2:W4:Y:S01]  /*61e0*/  SYNCS.PHASECHK.TRANS64.TRYWAIT P0, [R161+URZ+0xa0], R4 ;  /* 0x0000a004a10075a7 */ /* 0x00052200080011ff */
[----:B-1----:R-:W-:Y:S01]  /*61f0*/  @P6 SEL R186, RZ, 0x1, !P1 ;  /* 0x00000001ffba6807 */ /* 0x002fe20004800000 */
[----:B--2---:R-:W-:Y:S06]  /*6200*/  @!P6 BRA `(.L_x_106) ;  /* 0x00000000009ce947 */ /* 0x004fec0003800000 */
[----:B------:R-:W-:Y:S01]  /*6210*/  @P5 IMAD R7, R166, 0x2000, R171 ;  /* 0x00002000a6075824 */ /* 0x000fe200078e02ab */
[----:B------:R-:W1:Y:S01]  /*6220*/  S2R R0, SR_CgaCtaId ;  /* 0x0000000000007919 */ /* 0x000e620000008800 */
[----:B------:R-:W-:Y:S01]  /*6230*/  ISETP.NE.AND P1, PT, R186, RZ, PT ;  /* 0x000000ffba00720c */ /* 0x000fe20003f25270 */
[----:B------:R-:W-:Y:S01]  /*6240*/  BSSY B0, `(.L_x_107) ;  /* 0x0000010000007945 */ /* 0x000fe20003800000 */
[--C-:B------:R-:W-:Y:S01]  /*6250*/  @P5 IMAD R8, R176, -0x10, R7.reuse ;  /* 0xfffffff0b0085824 */ /* 0x100fe200078e0207 */
[----:B------:R-:W-:Y:S01]  /*6260*/  CS2R R142, SRZ ;  /* 0x00000000008e7805 */ /* 0x000fe2000001ff00 */
[----:B------:R-:W-:Y:S01]  /*6270*/  @P5 IMAD R6, R170, -0x10, R7 ;  /* 0xfffffff0aa065824 */ /* 0x000fe200078e0207 */
[----:B------:R-:W-:Y:S01]  /*6280*/  CS2R R140, SRZ ;  /* 0x00000000008c7805 */ /* 0x000fe2000001ff00 */
[----:B------:R-:W-:Y:S01]  /*6290*/  @P5 IMAD R5, R169, 0x10, R8 ;  /* 0x00000010a9055824 */ /* 0x000fe200078e0208 */
[----:B------:R-:W-:Y:S02]  /*62a0*/  CS2R R150, SRZ ;  /* 0x0000000000967805 */ /* 0x000fe4000001ff00 */
[----:B------:R-:W-:Y:S02]  /*62b0*/  CS2R R148, SRZ ;  /* 0x0000000000947805 */ /* 0x000fe4000001ff00 */
[----:B------:R-:W-:Y:S02]  /*62c0*/  CS2R R146, SRZ ;  /* 0x0000000000927805 */ /* 0x000fe4000001ff00 */
[----:B------:R-:W-:Y:S02]  /*62d0*/  CS2R R144, SRZ ;  /* 0x0000000000907805 */ /* 0x000fe4000001ff00 */
[----:B------:R-:W-:Y:S02]  /*62e0*/  CS2R R154, SRZ ;  /* 0x00000000009a7805 */ /* 0x000fe4000001ff00 */
[----:B------:R-:W-:Y:S01]  /*62f0*/  CS2R R152, SRZ ;  /* 0x0000000000987805 */ /* 0x000fe2000001ff00 */
[----:B------:R-:W-:Y:S06]  /*6300*/  @P1 BRA `(.L_x_108) ;  /* 0x00000000000c1947 */ /* 0x000fec0003800000 */
[----:B------:R-:W-:Y:S04]  /*6310*/  SHF.L.U32 R2, R165, 0x1f, RZ ;  /* 0x0000001fa5027819 */ /* 0x000fe800000006ff */
[----:B------:R-:W2:Y:S02]  /*6320*/  SYNCS.PHASECHK.TRANS64.TRYWAIT P1, [R3+URZ+0x50], R2 ;  /* 0x00005002030075a7 */ /* 0x000ea400080211ff */
[----:B--2---:R-:W-:Y:S05]  /*6330*/  @!P1 BRA `(.L_x_109) ;  /* 0x0000003400889947 */ /* 0x004fea0003800000 */
.L_x_108:
[----:B------:R-:W-:Y:S05]  /*6340*/  BSYNC B0 ;  /* 0x0000000000007941 */ /* 0x000fea0003800000 */
.L_x_107:
[----:B------:R-:W-:Y:S01]  /*6350*/  ISETP.NE.AND P1, PT, R187, RZ, PT ;  /* 0x000000ffbb00720c */ /* 0x000fe20003f25270 */
[----:B--2---:R-:W-:Y:S02]  /*6360*/  VIADD R3, R3, 0x60 ;  /* 0x0000006003037836 */ /* 0x004fe40000000000 */
[----:B------:R-:W-:Y:S03]  /*6370*/  VIADD R166, R166, 0x1 ;  /* 0x00000001a6a67836 */ /* 0x000fe60000000000 */
[----:B-1----:R-:W-:Y:S07]  /*6380*/  PRMT R0, R0, 0x654, R3 ;  /* 0x0000065400007816 */ /* 0x002fee0000000003 */
[----:B------:R1:W2:Y:S04]  /*6390*/  @P1 LDS.128 R140, [R7] ;  /* 0x00000000078c1984 */ /* 0x0002a80000000c00 */
[----:B------:R1:W1:Y:S04]  /*63a0*/  @P1 LDS.128 R148, [R6+0x20] ;  /* 0x0000200006941984 */ /* 0x0002680000000c00 */
[----:B------:R1:W1:Y:S04]  /*63b0*/  @P1 LDS.128 R144, [R8+0x10] ;  /* 0x0000100008901984 */ /* 0x0002680000000c00 */
[----:B------:R1:W1:Y:S01]  /*63c0*/  @P1 LDS.128 R152, [R5+0x10] ;  /* 0x0000100005981984 */ /* 0x0002620000000c00 */
[C---:B------:R-:W-:Y:S01]  /*63d0*/  ISETP.NE.AND P1, PT, R166.reuse, 0x2, PT ;  /* 0x00000002a600780c */ /* 0x040fe20003f25270 */
[----:B------:R-:W-:Y:S01]  /*63e0*/  @!PT LDS RZ, [RZ] ;  /* 0x00000000fffff984 */ /* 0x000fe20000000800 */
[----:B------:R-:W-:Y:S01]  /*63f0*/  @!PT LDS RZ, [RZ] ;  /* 0x00000000fffff984 */ /* 0x000fe20000000800 */
[----:B------:R-:W-:Y:S01]  /*6400*/  @!PT LDS RZ, [RZ] ;  /* 0x00000000fffff984 */ /* 0x000fe20000000800 */
[----:B------:R-:W-:Y:S01]  /*6410*/  @!PT LDS RZ, [RZ] ;  /* 0x00000000fffff984 */ /* 0x000fe20000000800 */
[----:B------:R5:W-:Y:S06]  /*6420*/  MEMBAR.ALL.CTA ;  /* 0x0000000000007992 */ /* 0x000bec0000008000 */
[----:B-----5:R-:W5:Y:S01]  /*6430*/  FENCE.VIEW.ASYNC.S ;  /* 0x00000000000073c6 */ /* 0x020f620000000000 */
[----:B------:R-:W-:Y:S01]  /*6440*/  SEL R166, R166, RZ, P1 ;  /* 0x000000ffa6a67207 */ /* 0x000fe20000800000 */
[----:B-----5:R5:W-:Y:S02]  /*6450*/  SYNCS.ARRIVE.TRANS64.RED.A1T0 RZ, [R0+URZ], RZ ;  /* 0x000000ff00ff79a7 */ /* 0x020be400081004ff */
[----:B-----5:R-:W-:Y:S04]  /*6460*/  SEL R0, RZ, 0x1, P1 ;  /* 0x00000001ff007807 */ /* 0x020fe80000800000 */
[----:B--2---:R-:W-:Y:S02]  /*6470*/  LOP3.LUT R165, R165, R0, RZ, 0x3c, !PT ;  /* 0x00000000a5a57212 */ /* 0x004fe400078e3cff */
.L_x_106:
[----:B------:R-:W-:Y:S05]  /*6480*/  BSYNC B1 ;  /* 0x0000000000017941 */ /* 0x000fea0003800000 */
.L_x_105:
[----:B------:R-:W-:Y:S04]  /*6490*/  SHF.R.U32.HI R0, RZ, 0x15, R71 ;  /* 0x00000015ff007819 */ /* 0x000fe80000011647 */
[----:B------:R-:W-:Y:S01]  /*64a0*/  LOP3.LUT P1, RZ, R0, 0x3, R159, 0x48, !PT ;  /* 0x0000000300ff7812 */ /* 0x000fe2000782489f */
[----:B------:R-:W-:Y:S01]  /*64b0*/  @!UPT UIADD3 URZ, UPT, UPT, URZ, URZ, URZ ;  /* 0x000000fffffff290 */ /* 0x000fe2000fffe0ff */
[----:B----4-:R-:W-:Y:S11]  /*64c0*/  @P0 BRA `(.L_x_110) ;  /* 0x0000000000080947 */ /* 0x010ff60003800000 */
[----:B------:R-:W2:Y:S02]  /*64d0*/  SYNCS.PHASECHK.TRANS64.TRYWAIT P0, [R161+URZ+0xa0], R4 ;  /* 0x0000a004a10075a7 */ /* 0x000ea400080011ff */
[----:B--2---:R-:W-:Y:S05]  /*64e0*/  @!P0 BRA `(.L_x_111) ;  /* 0x0000003400308947 */ /* 0x004fea0003800000 */
.L_x_110:
[----:B------:R-:W-:Y:S04]  /*64f0*/  BSSY.RECONVERGENT B6, `(.L_x_112) ;  /* 0x0000012000067945 */ /* 0x000fe80003800200 */
[----:B------:R-:W-:Y:S05]  /*6500*/  @!P1 BRA `(.L_x_113) ;  /* 0x0000000000409947 */ /* 0x000fea0003800000 */
[----:B------:R-:W4:Y:S01]  /*6510*/  LDCU.64 UR8, c[0x4][0x70] ;  /* 0x01000e00ff0877ac */ /* 0x000f220008000a00 */
[----:B------:R-:W-:Y:S01]  /*6520*/  MOV R3, 0x0 ;  /* 0x0000000000037802 */ /* 0x000fe20000000f00 */
[----:B------:R-:W-:Y:S02]  /*6530*/  HFMA2 R12, -RZ, RZ, 0, 5.9604644775390625e-08 ;  /* 0x00000001ff0c7431 */ /* 0x000fe400000001ff */
[----:B-1----:R-:W-:Y:S02]  /*6540*/  IMAD.MOV.U32 R8, RZ, RZ, 0x192 ;  /* 0x00000192ff087424 */ /* 0x002fe400078e00ff */
[----:B------:R-:W-:Y:S01]  /*6550*/  IMAD.MOV.U32 R13, RZ, RZ, RZ ;  /* 0x000000ffff0d7224 */ /* 0x000fe200078e00ff */
[----:B------:R-:W1:Y:S01]  /*6560*/  LDCU.64 UR6, c[0x4][0x78] ;  /* 0x01000f00ff0677ac */ /* 0x000e620008000a00 */
[----:B------:R-:W3:Y:S01]  /*6570*/  LDC.64 R2, c[0x4][R3] ;  /* 0x0100000003027b82 */ /* 0x000ee20000000a00 */
[----:B------:R-:W5:Y:S01]  /*6580*/  LDCU.64 UR4, c[0x4][0x10] ;  /* 0x01000200ff0477ac */ /* 0x000f620008000a00 */
[----:B----4-:R-:W-:Y:S01]  /*6590*/  MOV R5, UR9 ;  /* 0x0000000900057c02 */ /* 0x010fe20008000f00 */
[----:B--2---:R-:W-:Y:S01]  /*65a0*/  IMAD.U32 R4, RZ, RZ, UR8 ;  /* 0x00000008ff047e24 */ /* 0x004fe2000f8e00ff */
[----:B-1----:R-:W-:Y:S01]  /*65b0*/  MOV R7, UR7 ;  /* 0x0000000700077c02 */ /* 0x002fe20008000f00 */
[----:B------:R-:W-:Y:S01]  /*65c0*/  IMAD.U32 R6, RZ, RZ, UR6 ;  /* 0x00000006ff067e24 */ /* 0x000fe2000f8e00ff */
[----:B-----5:R-:W-:Y:S01]  /*65d0*/  MOV R11, UR5 ;  /* 0x00000005000b7c02 */ /* 0x020fe20008000f00 */
[----:B------:R-:W-:Y:S02]  /*65e0*/  IMAD.U32 R10, RZ, RZ, UR4 ;  /* 0x00000004ff0a7e24 */ /* 0x000fe4000f8e00ff */
[----:B------:R-:W-:Y:S07]  /*65f0*/  LEPC R20, `(.L_x_113) ;  /* 0x000000001014794e */ /* 0x000fee0000000000 */
[----:B---3--:R-:W-:Y:S05]  /*6600*/  CALL.ABS.NOINC R2 ;  /* 0x0000000002007343 */ /* 0x008fea0003c00000 */
.L_x_113:
[----:B------:R-:W-:Y:S05]  /*6610*/  BSYNC.RECONVERGENT B6 ;  /* 0x0000000000067941 */ /* 0x000fea0003800200 */
.L_x_112:
[-C--:B------:R-:W-:Y:S01]  /*6620*/  F2FP.F16.E4M3.UNPACK_B R74, R140.reuse ;  /* 0x0000008cff4a723e */ /* 0x080fe200020006ff */
[----:B------:R-:W-:Y:S05]  /*6630*/  WARPSYNC.ALL ;  /* 0x0000000000007948 */ /* 0x000fea0003800000 */
[----:B------:R-:W-:Y:S01]  /*6640*/  R2UR UR4, R71 ;  /* 0x00000000470472ca */ /* 0x000fe200000e0000 */
[--C-:B------:R-:W-:Y:S01]  /*6650*/  HADD2.F32 R72, -RZ, R74.reuse.H0_H0 ;  /* 0x2000004aff487230 */ /* 0x100fe20000004100 */
[----:B------:R-:W-:Y:S01]  /*6660*/  F2FP.F16.E4M3.UNPACK_B R76, R140.H1 ;  /* 0x0000008cff4c723e */ /* 0x000fe200030006ff */
[----:B------:R-:W-:Y:S01]  /*6670*/  HADD2.F32 R75, -RZ, R74.H1_H1 ;  /* 0x3000004aff4b7230 */ /* 0x000fe20000004100 */
[-C--:B------:R-:W-:Y:S01]  /*6680*/  F2FP.F16.E4M3.UNPACK_B R78, R141.reuse ;  /* 0x0000008dff4e723e */ /* 0x080fe200020006ff */
[----:B------:R-:W-:Y:S01]  /*6690*/  BSSY.RECONVERGENT B0, `(.L_x_114) ;  /* 0x000011d000007945 */ /* 0x000fe20003800200 */
[----:B------:R-:W-:Y:S01]  /*66a0*/  F2FP.F16.E4M3.UNPACK_B R80, R141.H1 ;  /* 0x0000008dff50723e */ /* 0x000fe200030006ff */
[----:B------:R-:W-:Y:S01]  /*66b0*/  HADD2.F32 R74, -RZ, R76.H0_H0 ;  /* 0x2000004cff4a7230 */ /* 0x000fe20000004100 */
[-C--:B------:R-:W-:Y:S01]  /*66c0*/  F2FP.F16.E4M3.UNPACK_B R82, R142.reuse ;  /* 0x0000008eff52723e */ /* 0x080fe200020006ff */
[--C-:B------:R-:W-:Y:S01]  /*66d0*/  HADD2.F32 R77, -RZ, R78.reuse.H0_H0 ;  /* 0x2000004eff4d7230 */ /* 0x100fe20000004100 */
[----:B------:R-:W-:Y:S01]  /*66e0*/  F2FP.F16.E4M3.UNPACK_B R84, R142.H1 ;  /* 0x0000008eff54723e */ /* 0x000fe200030006ff */
[----:B------:R-:W-:Y:S01]  /*66f0*/  HADD2.F32 R78, -RZ, R78.H1_H1 ;  /* 0x3000004eff4e7230 */ /* 0x000fe20000004100 */
[-C--:B------:R-:W-:Y:S01]  /*6700*/  F2FP.F16.E4M3.UNPACK_B R86, R143.reuse ;  /* 0x0000008fff56723e */ /* 0x080fe200020006ff */
[----:B-12---:R-:W3:Y:S01]  /*6710*/  LDTM.x64 R4, tmem[UR4] ;  /* 0x00000004000479ee */ /* 0x006ee20008340000 */
[----:B------:R-:W-:Y:S01]  /*6720*/  F2FP.F16.E4M3.UNPACK_B R88, R143.H1 ;  /* 0x0000008fff58723e */ /* 0x000fe200030006ff */
[----:B------:R-:W-:Y:S01]  /*6730*/  HADD2.F32 R76, -RZ, R76.H1_H1 ;  /* 0x3000004cff4c7230 */ /* 0x000fe20000004100 */
[-C--:B------:R-:W-:Y:S01]  /*6740*/  F2FP.F16.E4M3.UNPACK_B R90, R144.reuse ;  /* 0x00000090ff5a723e */ /* 0x080fe200020006ff */
[----:B------:R-:W-:Y:S01]  /*6750*/  HADD2.F32 R79, -RZ, R80.H0_H0 ;  /* 0x20000050ff4f7230 */ /* 0x000fe20000004100 */
[----:B------:R-:W-:Y:S01]  /*6760*/  F2FP.F16.E4M3.UNPACK_B R92, R144.H1 ;  /* 0x00000090ff5c723e */ /* 0x000fe200030006ff */
[--C-:B------:R-:W-:Y:S01]  /*6770*/  HADD2.F32 R81, -RZ, R82.reuse.H0_H0 ;  /* 0x20000052ff517230 */ /* 0x100fe20000004100 */
[----:B------:R-:W-:Y:S01]  /*6780*/  ISETP.NE.AND P6, PT, R172, RZ, PT ;  /* 0x000000ffac00720c */ /* 0x000fe20003fc5270 */
[----:B------:R-:W-:Y:S01]  /*6790*/  HADD2.F32 R82, -RZ, R82.H1_H1 ;  /* 0x30000052ff527230 */ /* 0x000fe20000004100 */
[----:B------:R-:W-:Y:S01]  /*67a0*/  SHF.L.U32 R196, R164, 0x4, RZ ;  /* 0x00000004a4c47819 */ /* 0x000fe200000006ff */
[--C-:B------:R-:W-:Y:S01]  /*67b0*/  HADD2.F32 R85, -RZ, R86.reuse.H0_H0 ;  /* 0x20000056ff557230 */ /* 0x100fe20000004100 */
[----:B------:R-:W-:Y:S01]  /*67c0*/  SHF.L.U32 R200, R163, 0x4, RZ ;  /* 0x00000004a3c87819 */ /* 0x000fe200000006ff */
[----:B------:R-:W-:Y:S01]  /*67d0*/  HADD2.F32 R86, -RZ, R86.H1_H1 ;  /* 0x30000056ff567230 */ /* 0x000fe20000004100 */
[C---:B------:R-:W-:Y:S01]  /*67e0*/  IADD3 R179, PT, PT, R171.reuse, R196, RZ ;  /* 0x000000c4abb37210 */ /* 0x040fe20007ffe0ff */
[--C-:B------:R-:W-:Y:S01]  /*67f0*/  HADD2.F32 R89, -RZ, R90.reuse.H0_H0 ;  /* 0x2000005aff597230 */ /* 0x100fe20000004100 */
[----:B------:R-:W-:Y:S01]  /*6800*/  IADD3 R185, PT, PT, R171, R200, RZ ;  /* 0x000000c8abb97210 */ /* 0x000fe20007ffe0ff */
[----:B------:R-:W-:Y:S01]  /*6810*/  HADD2.F32 R90, -RZ, R90.H1_H1 ;  /* 0x3000005aff5a7230 */ /* 0x000fe20000004100 */
[----:B------:R-:W-:Y:S01]  /*6820*/  SHF.L.U32 R198, R169, 0x4, RZ ;  /* 0x00000004a9c67819 */ /* 0x000fe200000006ff */
[----:B------:R-:W-:Y:S01]  /*6830*/  HADD2.F32 R80, -RZ, R80.H1_H1 ;  /* 0x30000050ff507230 */ /* 0x000fe20000004100 */
[----:B------:R-:W-:Y:S01]  /*6840*/  F2FP.F16.E4M3.UNPACK_B R94, R145 ;  /* 0x00000091ff5e723e */ /* 0x000fe200020006ff */
[--C-:B------:R-:W-:Y:S01]  /*6850*/  HADD2.F32 R83, -RZ, R84.reuse.H0_H0 ;  /* 0x20000054ff537230 */ /* 0x100fe20000004100 */
[----:B------:R-:W-:Y:S01]  /*6860*/  IADD3 R184, PT, PT, R198, R179, RZ ;  /* 0x000000b3c6b87210 */ /* 0x000fe20007ffe0ff */
[----:B------:R-:W-:Y:S01]  /*6870*/  HADD2.F32 R84, -RZ, R84.H1_H1 ;  /* 0x30000054ff547230 */ /* 0x000fe20000004100 */
[----:B------:R-:W-:Y:S01]  /*6880*/  F2FP.F16.E4M3.UNPACK_B R98, R146 ;  /* 0x00000092ff62723e */ /* 0x000fe200020006ff */
[C---:B---3--:R-:W-:Y:S01]  /*6890*/  FMUL R0, R70.reuse, R4 ;  /* 0x0000000446007220 */ /* 0x048fe20000400000 */
[C---:B------:R-:W-:Y:S01]  /*68a0*/  FMUL R2, R70.reuse, R5 ;  /* 0x0000000546027220 */ /* 0x040fe20000400000 */
[C---:B------:R-:W-:Y:S01]  /*68b0*/  FMUL R4, R70.reuse, R8 ;  /* 0x0000000846047220 */ /* 0x040fe20000400000 */
[C---:B------:R-:W-:Y:S01]  /*68c0*/  FMUL R5, R70.reuse, R9 ;  /* 0x0000000946057220 */ /* 0x040fe20000400000 */
[C---:B------:R-:W-:Y:S01]  /*68d0*/  FFMA R0, R73.reuse, R72, R0 ;  /* 0x0000004849007223 */ /* 0x040fe20000000000 */
[C---:B------:R-:W-:Y:S01]  /*68e0*/  FFMA R2, R73.reuse, R75, R2 ;  /* 0x0000004b49027223 */ /* 0x040fe20000000002 */
[C---:B------:R-:W-:Y:S01]  /*68f0*/  FMUL R8, R70.reuse, R12 ;  /* 0x0000000c46087220 */ /* 0x040fe20000400000 */
[C---:B------:R-:W-:Y:S01]  /*6900*/  FMUL R9, R70.reuse, R13 ;  /* 0x0000000d46097220 */ /* 0x040fe20000400000 */
[C---:B------:R-:W-:Y:S01]  /*6910*/  FMUL R12, R70.reuse, R16 ;  /* 0x00000010460c7220 */ /* 0x040fe20000400000 */
[C---:B------:R-:W-:Y:S01]  /*6920*/  FMUL R13, R70.reuse, R17 ;  /* 0x00000011460d7220 */ /* 0x040fe20000400000 */
[C---:B------:R-:W-:Y:S01]  /*6930*/  FMUL R16, R70.reuse, R20 ;  /* 0x0000001446107220 */ /* 0x040fe20000400000 */
[C---:B------:R-:W-:Y:S01]  /*6940*/  FMUL R17, R70.reuse, R21 ;  /* 0x0000001546117220 */ /* 0x040fe20000400000 */
[--C-:B------:R-:W-:Y:S02]  /*6950*/  HADD2.F32 R93, -RZ, R94.reuse.H0_H0 ;  /* 0x2000005eff5d7230 */ /* 0x100fe40000004100 */
[C---:B------:R-:W-:Y:S01]  /*6960*/  FMUL R20, R70.reuse, R24 ;  /* 0x0000001846147220 */ /* 0x040fe20000400000 */
[----:B------:R-:W-:Y:S02]  /*6970*/  HADD2.F32 R94, -RZ, R94.H1_H1 ;  /* 0x3000005eff5e7230 */ /* 0x000fe40000004100 */
[C---:B------:R-:W-:Y:S01]  /*6980*/  FMUL R21, R70.reuse, R25 ;  /* 0x0000001946157220 */ /* 0x040fe20000400000 */
[--C-:B------:R-:W-:Y:S02]  /*6990*/  HADD2.F32 R97, -RZ, R98.reuse.H0_H0 ;  /* 0x20000062ff617230 */ /* 0x100fe40000004100 */
[C---:B------:R-:W-:Y:S01]  /*69a0*/  FMUL R24, R70.reuse, R28 ;  /* 0x0000001c46187220 */ /* 0x040fe20000400000 */
[----:B------:R-:W-:Y:S02]  /*69b0*/  HADD2.F32 R98, -RZ, R98.H1_H1 ;  /* 0x30000062ff627230 */ /* 0x000fe40000004100 */
[C---:B------:R-:W-:Y:S01]  /*69c0*/  FMUL R25, R70.reuse, R29 ;  /* 0x0000001d46197220 */ /* 0x040fe20000400000 */
[C---:B------:R-:W-:Y:S01]  /*69d0*/  FMUL R28, R70.reuse, R32 ;  /* 0x00000020461c7220 */ /* 0x040fe20000400000 */
[C---:B------:R-:W-:Y:S01]  /*69e0*/  FMUL R29, R70.reuse, R33 ;  /* 0x00000021461d7220 */ /* 0x040fe20000400000 */
[C---:B------:R-:W-:Y:S01]  /*69f0*/  FMUL R32, R70.reuse, R36 ;  /* 0x0000002446207220 */ /* 0x040fe20000400000 */
[----:B------:R-:W-:Y:S01]  /*6a00*/  F2FP.F16.E4M3.UNPACK_B R96, R145.H1 ;  /* 0x00000091ff60723e */ /* 0x000fe200030006ff */
[C---:B------:R-:W-:Y:S01]  /*6a10*/  FMUL R33, R70.reuse, R37 ;  /* 0x0000002546217220 */ /* 0x040fe20000400000 */
[C---:B------:R-:W-:Y:S01]  /*6a20*/  FMUL R36, R70.reuse, R40 ;  /* 0x0000002846247220 */ /* 0x040fe20000400000 */
[----:B------:R-:W-:Y:S01]  /*6a30*/  F2FP.F16.E4M3.UNPACK_B R100, R146.H1 ;  /* 0x00000092ff64723e */ /* 0x000fe200030006ff */
[C---:B------:R-:W-:Y:S01]  /*6a40*/  FMUL R37, R70.reuse, R41 ;  /* 0x0000002946257220 */ /* 0x040fe20000400000 */
[C---:B------:R-:W-:Y:S01]  /*6a50*/  FMUL R40, R70.reuse, R44 ;  /* 0x0000002c46287220 */ /* 0x040fe20000400000 */
[----:B------:R-:W-:Y:S01]  /*6a60*/  F2FP.F16.E4M3.UNPACK_B R102, R147 ;  /* 0x00000093ff66723e */ /* 0x000fe200020006ff */
[C---:B------:R-:W-:Y:S01]  /*6a70*/  FMUL R41, R70.reuse, R45 ;  /* 0x0000002d46297220 */ /* 0x040fe20000400000 */
[C---:B------:R-:W-:Y:S01]  /*6a80*/  FMUL R44, R70.reuse, R48 ;  /* 0x00000030462c7220 */ /* 0x040fe20000400000 */
[----:B------:R-:W-:Y:S01]  /*6a90*/  F2FP.F16.E4M3.UNPACK_B R104, R147.H1 ;  /* 0x00000093ff68723e */ /* 0x000fe200030006ff */
[C---:B------:R-:W-:Y:S01]  /*6aa0*/  FMUL R45, R70.reuse, R49 ;  /* 0x00000031462d7220 */ /* 0x040fe20000400000 */
[--C-:B------:R-:W-:Y:S02]  /*6ab0*/  HADD2.F32 R101, -RZ, R102.reuse.H0_H0 ;  /* 0x20000066ff657230 */ /* 0x100fe40000004100 */
[C---:B------:R-:W-:Y:S01]  /*6ac0*/  FMUL R48, R70.reuse, R52 ;  /* 0x0000003446307220 */ /* 0x040fe20000400000 */
[----:B------:R-:W-:Y:S01]  /*6ad0*/  F2FP.F16.E4M3.UNPACK_B R106, R148 ;  /* 0x00000094ff6a723e */ /* 0x000fe200020006ff */
[----:B------:R-:W-:Y:S02]  /*6ae0*/  HADD2.F32 R102, -RZ, R102.H1_H1 ;  /* 0x30000066ff667230 */ /* 0x000fe40000004100 */
[C---:B------:R-:W-:Y:S01]  /*6af0*/  FMUL R49, R70.reuse, R53 ;  /* 0x0000003546317220 */ /* 0x040fe20000400000 */
[C---:B------:R-:W-:Y:S01]  /*6b00*/  FMUL R52, R70.reuse, R56 ;  /* 0x0000003846347220 */ /* 0x040fe20000400000 */
[----:B------:R-:W-:Y:S01]  /*6b10*/  F2FP.F16.E4M3.UNPACK_B R108, R148.H1 ;  /* 0x00000094ff6c723e */ /* 0x000fe200030006ff */
[--C-:B------:R-:W-:Y:S02]  /*6b20*/  HADD2.F32 R105, -RZ, R106.reuse.H0_H0 ;  /* 0x2000006aff697230 */ /* 0x100fe40000004100 */
[C---:B------:R-:W-:Y:S01]  /*6b30*/  FMUL R53, R70.reuse, R57 ;  /* 0x0000003946357220 */ /* 0x040fe20000400000 */
[----:B------:R-:W-:Y:S02]  /*6b40*/  HADD2.F32 R106, -RZ, R106.H1_H1 ;  /* 0x3000006aff6a7230 */ /* 0x000fe40000004100 */
        /* <DEDUP_REMOVED lines=11> */
[C---:B------:R-:W-:Y:S01]  /*6c00*/  FFMA R3, R73.reuse, R74, R3 ;  /* 0x0000004a49037223 */ /* 0x040fe20000000003 */
[----:B------:R-:W-:Y:S01]  /*6c10*/  F2FP.F16.E4M3.UNPACK_B R116, R150.H1 ;  /* 0x00000096ff74723e */ /* 0x000fe200030006ff */
[--C-:B------:R-:W-:Y:S02]  /*6c20*/  HADD2.F32 R113, -RZ, R114.reuse.H0_H0 ;  /* 0x20000072ff717230 */ /* 0x100fe40000004100 */
[C---:B------:R-:W-:Y:S01]  /*6c30*/  FFMA R7, R73.reuse, R76, R7 ;  /* 0x0000004c49077223 */ /* 0x040fe20000000007 */
[C---:B------:R-:W-:Y:S01]  /*6c40*/  FFMA R4, R73.reuse, R77, R4 ;  /* 0x0000004d49047223 */ /* 0x040fe20000000004 */
[----:B------:R-:W-:Y:S01]  /*6c50*/  F2FP.F16.E4M3.UNPACK_B R118, R151 ;  /* 0x00000097ff76723e */ /* 0x000fe200020006ff */
[----:B------:R-:W-:Y:S01]  /*6c60*/  FFMA R5, R73, R78, R5 ;  /* 0x0000004e49057223 */ /* 0x000fe20000000005 */
[----:B------:R-:W-:Y:S01]  /*6c70*/  HADD2.F32 R114, -RZ, R114.H1_H1 ;  /* 0x30000072ff727230 */ /* 0x000fe20000004100 */
[----:B------:R-:W-:Y:S01]  /*6c80*/  F2FP.SATFINITE.E4M3.F32.PACK_AB_MERGE_C R173, R7, R3, RZ ;  /* 0x0000000307ad723e */ /* 0x000fe200048070ff */
[C---:B------:R-:W-:Y:S01]  /*6c90*/  FMUL R6, R70.reuse, R10 ;  /* 0x0000000a46067220 */ /* 0x040fe20000400000 */
[--C-:B------:R-:W-:Y:S02]  /*6ca0*/  HADD2.F32 R117, -RZ, R118.reuse.H0_H0 ;  /* 0x20000076ff757230 */ /* 0x100fe40000004100 */
[----:B------:R-:W-:Y:S01]  /*6cb0*/  FMUL R11, R70, R11 ;  /* 0x0000000b460b7220 */ /* 0x000fe20000400000 */
[----:B------:R-:W-:Y:S01]  /*6cc0*/  F2FP.SATFINITE.E4M3.F32.PACK_AB_MERGE_C R172, R2, R0, R173 ;  /* 0x0000000002ac723e */ /* 0x000fe200048070ad */
[C---:B------:R-:W-:Y:S01]  /*6cd0*/  FFMA R6, R73.reuse, R79, R6 ;  /* 0x0000004f49067223 */ /* 0x040fe20000000006 */
[----:B------:R-:W-:Y:S02]  /*6ce0*/  HADD2.F32 R118, -RZ, R118.H1_H1 ;  /* 0x30000076ff767230 */ /* 0x000fe40000004100 */
[C---:B------:R-:W-:Y:S01]  /*6cf0*/  FFMA R11, R73.reuse, R80, R11 ;  /* 0x00000050490b7223 */ /* 0x040fe2000000000b */
[C---:B------:R-:W-:Y:S01]  /*6d00*/  FFMA R8, R73.reuse, R81, R8 ;  /* 0x0000005149087223 */ /* 0x040fe20000000008 */
[----:B------:R-:W-:Y:S01]  /*6d10*/  F2FP.F16.E4M3.UNPACK_B R120, R151.H1 ;  /* 0x00000097ff78723e */ /* 0x000fe200030006ff */
[----:B------:R-:W-:Y:S01]  /*6d20*/  FFMA R9, R73, R82, R9 ;  /* 0x0000005249097223 */ /* 0x000fe20000000009 */
[C---:B------:R-:W-:Y:S01]  /*6d30*/  FMUL R10, R70.reuse, R14 ;  /* 0x0000000e460a7220 */ /* 0x040fe20000400000 */
[----:B------:R-:W-:Y:S01]  /*6d40*/  F2FP.F16.E4M3.UNPACK_B R122, R152 ;  /* 0x00000098ff7a723e */ /* 0x000fe200020006ff */
[C---:B------:R-:W-:Y:S01]  /*6d50*/  FMUL R15, R70.reuse, R15 ;  /* 0x0000000f460f7220 */ /* 0x040fe20000400000 */
[----:B------:R-:W-:Y:S01]  /*6d60*/  HADD2.F32 R87, -RZ, R88.H0_H0 ;  /* 0x20000058ff577230 */ /* 0x000fe20000004100 */
[----:B------:R-:W-:Y:S01]  /*6d70*/  F2FP.SATFINITE.E4M3.F32.PACK_AB_MERGE_C R174, R11, R6, RZ ;  /* 0x000000060bae723e */ /* 0x000fe200048070ff */
[C---:B------:R-:W-:Y:S01]  /*6d80*/  FFMA R10, R73.reuse, R83, R10 ;  /* 0x00000053490a7223 */ /* 0x040fe2000000000a */
[C---:B------:R-:W-:Y:S01]  /*6d90*/  FFMA R15, R73.reuse, R84, R15 ;  /* 0x00000054490f7223 */ /* 0x040fe2000000000f */
[C---:B------:R-:W-:Y:S01]  /*6da0*/  FFMA R12, R73.reuse, R85, R12 ;  /* 0x00000055490c7223 */ /* 0x040fe2000000000c */
[----:B------:R-:W-:Y:S01]  /*6db0*/  F2FP.F16.E4M3.UNPACK_B R124, R152.H1 ;  /* 0x00000098ff7c723e */ /* 0x000fe200030006ff */
[----:B------:R-:W-:Y:S01]  /*6dc0*/  FFMA R13, R73, R86, R13 ;  /* 0x00000056490d7223 */ /* 0x000fe2000000000d */
[----:B------:R-:W-:Y:S01]  /*6dd0*/  F2FP.SATFINITE.E4M3.F32.PACK_AB_MERGE_C R173, R5, R4, R174 ;  /* 0x0000000405ad723e */ /* 0x000fe200048070ae */
[--C-:B------:R-:W-:Y:S01]  /*6de0*/  HADD2.F32 R121, -RZ, R122.reuse.H0_H0 ;  /* 0x2000007aff797230 */ /* 0x100fe20000004100 */
[----:B------:R-:W-:Y:S01]  /*6df0*/  F2FP.SATFINITE.E4M3.F32.PACK_AB_MERGE_C R174, R15, R10, RZ ;  /* 0x0000000a0fae723e */ /* 0x000fe200048070ff */
[----:B------:R-:W-:Y:S02]  /*6e00*/  HADD2.F32 R122, -RZ, R122.H1_H1 ;  /* 0x3000007aff7a7230 */ /* 0x000fe40000004100 */
[C---:B------:R-:W-:Y:S01]  /*6e10*/  FMUL R14, R70.reuse, R18 ;  /* 0x00000012460e7220 */ /* 0x040fe20000400000 */
[----:B------:R-:W-:Y:S01]  /*6e20*/  HADD2.F32 R88, -RZ, R88.H1_H1 ;  /* 0x30000058ff587230 */ /* 0x000fe20000004100 */
[----:B------:R-:W-:Y:S01]  /*6e30*/  F2FP.SATFINITE.E4M3.F32.PACK_AB_MERGE_C R174, R9, R8, R174 ;  /* 0x0000000809ae723e */ /* 0x000fe200048070ae */
[C---:B------:R-:W-:Y:S01]  /*6e40*/  FMUL R19, R70.reuse, R19 ;  /* 0x0000001346137220 */ /* 0x040fe20000400000 */
[--C-:B------:R-:W-:Y:S02]  /*6e50*/  HADD2.F32 R91, -RZ, R92.reuse.H0_H0 ;  /* 0x2000005cff5b7230 */ /* 0x100fe40000004100 */
[C---:B------:R-:W-:Y:S01]  /*6e60*/  FFMA R14, R73.reuse, R87, R14 ;  /* 0x00000057490e7223 */ /* 0x040fe2000000000e */
[----:B------:R-:W-:Y:S02]  /*6e70*/  HADD2.F32 R92, -RZ, R92.H1_H1 ;  /* 0x3000005cff5c7230 */ /* 0x000fe40000004100 */
[C---:B------:R-:W-:Y:S01]  /*6e80*/  FFMA R19, R73.reuse, R88, R19 ;  /* 0x0000005849137223 */ /* 0x040fe20000000013 */
[C---:B------:R-:W-:Y:S01]  /*6e90*/  FFMA R16, R73.reuse, R89, R16 ;  /* 0x0000005949107223 */ /* 0x040fe20000000010 */
        /* <DEDUP_REMOVED lines=17> */
[----:B------:R1:W-:Y:S01]  /*6fb0*/  STS.128 [R137+UR44+0x4200], R172 ;  /* 0x004200ac89007988 */ /* 0x0003e20008000c2c */
[----:B------:R-:W-:Y:S01]  /*6fc0*/  F2FP.SATFINITE.E4M3.F32.PACK_AB_MERGE_C R180, R17, R16, R180 ;  /* 0x0000001011b4723e */ /* 0x000fe200048070b4 */
[C---:B------:R-:W-:Y:S01]  /*6fd0*/  FFMA R22, R73.reuse, R95, R22 ;  /* 0x0000005f49167223 */ /* 0x040fe20000000016 */
[C---:B------:R-:W-:Y:S01]  /*6fe0*/  FMUL R27, R70.reuse, R27 ;  /* 0x0000001b461b7220 */ /* 0x040fe20000400000 */
[--C-:B------:R-:W-:Y:S02]  /*6ff0*/  HADD2.F32 R99, -RZ, R100.reuse.H0_H0 ;  /* 0x20000064ff637230 */ /* 0x100fe40000004100 */
[C---:B------:R-:W-:Y:S01]  /*7000*/  FMUL R26, R70.reuse, R30 ;  /* 0x0000001e461a7220 */ /* 0x040fe20000400000 */
[----:B------:R-:W-:Y:S02]  /*7010*/  HADD2.F32 R100, -RZ, R100.H1_H1 ;  /* 0x30000064ff647230 */ /* 0x000fe40000004100 */
[C---:B------:R-:W-:Y:S01]  /*7020*/  FFMA R27, R73.reuse, R96, R27 ;  /* 0x00000060491b7223 */ /* 0x040fe2000000001b */
[C---:B------:R-:W-:Y:S01]  /*7030*/  FFMA R24, R73.reuse, R97, R24 ;  /* 0x0000006149187223 */ /* 0x040fe20000000018 */
[C---:B------:R-:W-:Y:S01]  /*7040*/  FFMA R25, R73.reuse, R98, R25 ;  /* 0x0000006249197223 */ /* 0x040fe20000000019 */
[----:B------:R-:W-:Y:S01]  /*7050*/  F2FP.F16.E4M3.UNPACK_B R130, R154 ;  /* 0x0000009aff82723e */ /* 0x000fe200020006ff */
[----:B------:R-:W-:Y:S01]  /*7060*/  FFMA R26, R73, R99, R26 ;  /* 0x00000063491a7223 */ /* 0x000fe2000000001a */
[----:B------:R-:W-:Y:S01]  /*7070*/  F2FP.SATFINITE.E4M3.F32.PACK_AB_MERGE_C R181, R27, R22, RZ ;  /* 0x000000161bb5723e */ /* 0x000fe200048070ff */
[C---:B------:R-:W-:Y:S01]  /*7080*/  FMUL R31, R70.reuse, R31 ;  /* 0x0000001f461f7220 */ /* 0x040fe20000400000 */
[--C-:B------:R-:W-:Y:S02]  /*7090*/  HADD2.F32 R103, -RZ, R104.reuse.H0_H0 ;  /* 0x20000068ff677230 */ /* 0x100fe40000004100 */
[C---:B------:R-:W-:Y:S01]  /*70a0*/  FMUL R30, R70.reuse, R34 ;  /* 0x00000022461e7220 */ /* 0x040fe20000400000 */
[----:B------:R-:W-:Y:S01]  /*70b0*/  HADD2.F32 R104, -RZ, R104.H1_H1 ;  /* 0x30000068ff687230 */ /* 0x000fe20000004100 */
[----:B------:R-:W-:Y:S01]  /*70c0*/  F2FP.SATFINITE.E4M3.F32.PACK_AB_MERGE_C R181, R21, R20, R181 ;  /* 0x0000001415b5723e */ /* 0x000fe200048070b5 */
[C---:B------:R-:W-:Y:S01]  /*70d0*/  FFMA R31, R73.reuse, R100, R31 ;  /* 0x00000064491f7223 */ /* 0x040fe2000000001f */
[C---:B------:R-:W-:Y:S01]  /*70e0*/  FFMA R28, R73.reuse, R101, R28 ;  /* 0x00000065491c7223 */ /* 0x040fe2000000001c */
[C---:B------:R-:W-:Y:S01]  /*70f0*/  FFMA R29, R73.reuse, R102, R29 ;  /* 0x00000066491d7223 */ /* 0x040fe2000000001d */
[----:B------:R-:W-:Y:S01]  /*7100*/  F2FP.F16.E4M3.UNPACK_B R132, R154.H1 ;  /* 0x0000009aff84723e */ /* 0x000fe200030006ff */
[----:B------:R-:W-:Y:S01]  /*7110*/  FFMA R30, R73, R103, R30 ;  /* 0x00000067491e7223 */ /* 0x000fe2000000001e */
[----:B------:R-:W-:Y:S01]  /*7120*/  F2FP.SATFINITE.E4M3.F32.PACK_AB_MERGE_C R182, R31, R26, RZ ;  /* 0x0000001a1fb6723e */ /* 0x000fe200048070ff */
[----:B------:R-:W-:Y:S02]  /*7130*/  HADD2.F32 R129, -RZ, R130.H0_H0 ;  /* 0x20000082ff817230 */ /* 0x000fe40000004100 */
[C---:B------:R-:W-:Y:S01]  /*7140*/  FMUL R35, R70.reuse, R35 ;  /* 0x0000002346237220 */ /* 0x040fe20000400000 */
[----:B------:R-:W-:Y:S01]  /*7150*/  HADD2.F32 R107, -RZ, R108.H0_H0 ;  /* 0x2000006cff6b7230 */ /* 0x000fe20000004100 */
[----:B------:R-:W-:Y:S01]  /*7160*/  F2FP.SATFINITE.E4M3.F32.PACK_AB_MERGE_C R182, R25, R24, R182 ;  /* 0x0000001819b6723e */ /* 0x000fe200048070b6 */
[----:B------:R-:W-:Y:S02]  /*7170*/  HADD2.F32 R130, -RZ, R130.H1_H1 ;  /* 0x30000082ff827230 */ /* 0x000fe40000004100 */
[C---:B------:R-:W-:Y:S01]  /*7180*/  FFMA R35, R73.reuse, R104, R35 ;  /* 0x0000006849237223 */ /* 0x040fe20000000023 */
[C---:B------:R-:W-:Y:S01]  /*7190*/  FFMA R32, R73.reuse, R105, R32 ;  /* 0x0000006949207223 */ /* 0x040fe20000000020 */
[----:B------:R-:W-:Y:S01]  /*71a0*/  FFMA R33, R73, R106, R33 ;  /* 0x0000006a49217223 */ /* 0x000fe20000000021 */
[----:B------:R-:W-:Y:S02]  /*71b0*/  HADD2.F32 R108, -RZ, R108.H1_H1 ;  /* 0x3000006cff6c7230 */ /* 0x000fe40000004100 */
        /* <DEDUP_REMOVED lines=16> */
[----:B------:R1:W-:Y:S01]  /*72c0*/  STS.128 [R179+0x4010], R180 ;  /* 0x004010b4b3007388 */ /* 0x0003e20000000c00 */
[----:B------:R-:W-:Y:S01]  /*72d0*/  F2FP.SATFINITE.E4M3.F32.PACK_AB_MERGE_C R188, R33, R32, R188 ;  /* 0x0000002021bc723e */ /* 0x000fe200048070bc */
[C---:B------:R-:W-:Y:S01]  /*72e0*/  FFMA R38, R73.reuse, R111, R38 ;  /* 0x0000006f49267223 */ /* 0x040fe20000000026 */
[C---:B------:R-:W-:Y:S01]  /*72f0*/  FMUL R43, R70.reuse, R43 ;  /* 0x0000002b462b7220 */ /* 0x040fe20000400000 */
[--C-:B------:R-:W-:Y:S02]  /*7300*/  HADD2.F32 R115, -RZ, R116.reuse.H0_H0 ;  /* 0x20000074ff737230 */ /* 0x100fe40000004100 */
[----:B------:R-:W-:Y:S01]  /*7310*/  FMUL R42, R70, R46 ;  /* 0x0000002e462a7220 */ /* 0x000fe20000400000 */
[----:B------:R-:W-:Y:S02]  /*7320*/  HADD2.F32 R116, -RZ, R116.H1_H1 ;  /* 0x30000074ff747230 */ /* 0x000fe40000004100 */
[C---:B------:R-:W-:Y:S01]  /*7330*/  FFMA R43, R73.reuse, R112, R43 ;  /* 0x00000070492b7223 */ /* 0x040fe2000000002b */
[C---:B------:R-:W-:Y:S01]  /*7340*/  FFMA R40, R73.reuse, R113, R40 ;  /* 0x0000007149287223 */ /* 0x040fe20000000028 */
[C---:B------:R-:W-:Y:S01]  /*7350*/  FFMA R41, R73.reuse, R114, R41 ;  /* 0x0000007249297223 */ /* 0x040fe20000000029 */
[----:B------:R-:W-:Y:S01]  /*7360*/  ISETP.NE.AND P0, PT, R178, RZ, PT ;  /* 0x000000ffb200720c */ /* 0x000fe20003f05270 */
        /* <DEDUP_REMOVED lines=10> */
[C---:B------:R-:W-:Y:S01]  /*7410*/  FMUL R51, R70.reuse, R51 ;  /* 0x0000003346337220 */ /* 0x040fe20000400000 */
[--C-:B------:R-:W-:Y:S02]  /*7420*/  HADD2.F32 R123, -RZ, R124.reuse.H0_H0 ;  /* 0x2000007cff7b7230 */ /* 0x100fe40000004100 */
[C---:B------:R-:W-:Y:S01]  /*7430*/  FFMA R46, R73.reuse, R119, R46 ;  /* 0x00000077492e7223 */ /* 0x040fe2000000002e */
[----:B------:R-:W-:Y:S02]  /*7440*/  HADD2.F32 R124, -RZ, R124.H1_H1 ;  /* 0x3000007cff7c7230 */ /* 0x000fe40000004100 */
[C---:B------:R-:W-:Y:S01]  /*7450*/  FMUL R50, R70.reuse, R54 ;  /* 0x0000003646327220 */ /* 0x040fe20000400000 */
[C---:B------:R-:W-:Y:S01]  /*7460*/  FFMA R51, R73.reuse, R120, R51 ;  /* 0x0000007849337223 */ /* 0x040fe20000000033 */
[C---:B------:R-:W-:Y:S01]  /*7470*/  FMUL R55, R70.reuse, R55 ;  /* 0x0000003746377220 */ /* 0x040fe20000400000 */
[C---:B------:R-:W-:Y:S01]  /*7480*/  FFMA R48, R73.reuse, R121, R48 ;  /* 0x0000007949307223 */ /* 0x040fe20000000030 */
[C---:B------:R-:W-:Y:S01]  /*7490*/  FFMA R49, R73.reuse, R122, R49 ;  /* 0x0000007a49317223 */ /* 0x040fe20000000031 */
        /* <DEDUP_REMOVED lines=20> */
[----:B------:R-:W-:Y:S01]  /*75e0*/  FFMA R63, R73, R132, R63 ;  /* 0x00000084493f7223 */ /* 0x000fe2000000003f */
[----:B------:R-:W-:Y:S01]  /*75f0*/  FMUL R67, R70, R67 ;  /* 0x0000004346437220 */ /* 0x000fe20000400000 */
[----:B------:R-:W-:Y:S01]  /*7600*/  F2FP.SATFINITE.E4M3.F32.PACK_AB_MERGE_C R190, R47, R42, RZ ;  /* 0x0000002a2fbe723e */ /* 0x000fe200048070ff */
[----:B------:R-:W-:Y:S01]  /*7610*/  FFMA R60, R73, R133, R60 ;  /* 0x00000085493c7223 */ /* 0x000fe2000000003c */
[----:B------:R-:W-:Y:S01]  /*7620*/  F2FP.SATFINITE.E4M3.F32.PACK_AB_MERGE_C R191, R51, R46, RZ ;  /* 0x0000002e33bf723e */ /* 0x000fe200048070ff */
[C---:B------:R-:W-:Y:S01]  /*7630*/  FFMA R61, R73.reuse, R134, R61 ;  /* 0x00000086493d7223 */ /* 0x040fe2000000003d */
[C---:B------:R-:W-:Y:S01]  /*7640*/  FFMA R62, R73.reuse, R135, R62 ;  /* 0x00000087493e7223 */ /* 0x040fe2000000003e */
[----:B------:R-:W-:Y:S01]  /*7650*/  FFMA R67, R73, R136, R67 ;  /* 0x0000008849437223 */ /* 0x000fe20000000043 */
[----:B------:R-:W-:Y:S02]  /*7660*/  F2FP.SATFINITE.E4M3.F32.PACK_AB_MERGE_C R190, R41, R40, R190 ;  /* 0x0000002829be723e */ /* 0x000fe400048070be */
[----:B------:R-:W-:Y:S02]  /*7670*/  F2FP.SATFINITE.E4M3.F32.PACK_AB_MERGE_C R191, R45, R44, R191 ;  /* 0x0000002c2dbf723e */ /* 0x000fe400048070bf */
[----:B------:R-:W-:Y:S02]  /*7680*/  F2FP.SATFINITE.E4M3.F32.PACK_AB_MERGE_C R192, R55, R50, RZ ;  /* 0x0000003237c0723e */ /* 0x000fe400048070ff */
[----:B------:R-:W-:Y:S01]  /*7690*/  F2FP.SATFINITE.E4M3.F32.PACK_AB_MERGE_C R193, R59, R54, RZ ;  /* 0x000000363bc1723e */ /* 0x000fe200048070ff */
[----:B------:R1:W-:Y:S01]  /*76a0*/  STS.128 [R185+0x4020], R188 ;  /* 0x004020bcb9007388 */ /* 0x0003e20000000c00 */
[----:B------:R-:W-:Y:S02]  /*76b0*/  F2FP.SATFINITE.E4M3.F32.PACK_AB_MERGE_C R194, R63, R58, RZ ;  /* 0x0000003a3fc2723e */ /* 0x000fe400048070ff */
[----:B------:R-:W-:Y:S02]  /*76c0*/  F2FP.SATFINITE.E4M3.F32.PACK_AB_MERGE_C R195, R67, R62, RZ ;  /* 0x0000003e43c3723e */ /* 0x000fe400048070ff */
[----:B------:R-:W-:Y:S02]  /*76d0*/  F2FP.SATFINITE.E4M3.F32.PACK_AB_MERGE_C R192, R49, R48, R192 ;  /* 0x0000003031c0723e */ /* 0x000fe400048070c0 */
[----:B------:R-:W-:Y:S02]  /*76e0*/  F2FP.SATFINITE.E4M3.F32.PACK_AB_MERGE_C R193, R53, R52, R193 ;  /* 0x0000003435c1723e */ /* 0x000fe400048070c1 */
[----:B------:R-:W-:Y:S02]  /*76f0*/  F2FP.SATFINITE.E4M3.F32.PACK_AB_MERGE_C R194, R57, R56, R194 ;  /* 0x0000003839c2723e */ /* 0x000fe400048070c2 */
[----:B------:R-:W-:Y:S02]  /*7700*/  F2FP.SATFINITE.E4M3.F32.PACK_AB_MERGE_C R195, R61, R60, R195 ;  /* 0x0000003c3dc3723e */ /* 0x000fe400048070c3 */
[----:B------:R-:W-:Y:S02]  /*7710*/  LEA R197, R166, UR44, 0x3 ;  /* 0x0000002ca6c57c11 */ /* 0x000fe4000f8e18ff */
[----:B------:R-:W-:Y:S01]  /*7720*/  @P6 SHF.L.U32 R202, R165, 0x1f, RZ ;  /* 0x0000001fa5ca6819 */ /* 0x000fe200000006ff */
[----:B------:R1:W-:Y:S01]  /*7730*/  STS.128 [R184+0x4010], R192 ;  /* 0x004010c0b8007388 */ /* 0x0003e20000000c00 */
[----:B------:R-:W-:Y:S01]  /*7740*/  @!PT LDS RZ, [RZ] ;  /* 0x00000000fffff984 */ /* 0x000fe20000000800 */
[----:B------:R-:W-:Y:S01]  /*7750*/  @!PT LDS RZ, [RZ] ;  /* 0x00000000fffff984 */ /* 0x000fe20000000800 */
[----:B------:R-:W-:Y:S01]  /*7760*/  @!PT LDS RZ, [RZ] ;  /* 0x00000000fffff984 */ /* 0x000fe20000000800 */
[----:B------:R-:W-:Y:S01]  /*7770*/  @!PT LDS RZ, [RZ] ;  /* 0x00000000fffff984 */ /* 0x000fe20000000800 */
[----:B------:R2:W-:Y:S07]  /*7780*/  MEMBAR.ALL.CTA ;  /* 0x0000000000007992 */ /* 0x0005ee0000008000 */
[----:B--2---:R-:W2:Y:S02]  /*7790*/  FENCE.VIEW.ASYNC.S ;  /* 0x00000000000073c6 */ /* 0x004ea40000000000 */
[----:B--2---:R-:W-:Y:S06]  /*77a0*/  BAR.SYNC.DEFER_BLOCKING 0x1, 0x80 ;  /* 0x0042000000007b1d */ /* 0x004fec0000010000 */
[----:B------:R-:W-:Y:S05]  /*77b0*/  @P0 BRA `(.L_x_115) ;  /* 0x0000000000280947 */ /* 0x000fea0003800000 */
[----:B------:R-:W2:Y:S01]  /*77c0*/  LDCU.64 UR6, c[0x0][0x348] ;  /* 0x00006900ff0677ac */ /* 0x000ea20008000a00 */
[----:B------:R-:W-:Y:S01]  /*77d0*/  UIADD3 UR4, UPT, UPT, UR44, 0x4200, URZ ;  /* 0x000042002c047890 */ /* 0x000fe2000fffe0ff */
[----:B------:R-:W-:Y:S05]  /*77e0*/  UMOV UR51, UR36 ;  /* 0x0000002400337c82 */ /* 0x000fea0008000000 */
[----:B------:R-:W-:Y:S04]  /*77f0*/  MOV R177, UR4 ;  /* 0x0000000400b17c02 */ /* 0x000fe80008000f00 */
[----:B------:R-:W-:Y:S01]  /*7800*/  R2UR UR48, R177 ;  /* 0x00000000b13072ca */ /* 0x000fe200000e0000 */
[----:B--2---:R-:W-:Y:S04]  /*7810*/  UIADD3 UR4, UP0, UPT, UR6, 0x680, URZ ;  /* 0x0000068006047890 */ /* 0x004fe8000ff1e0ff */
[----:B------:R-:W-:Y:S09]  /*7820*/  UIADD3.X UR5, UPT, UPT, URZ, UR7, URZ, UP0, !UPT ;  /* 0x00000007ff057290 */ /* 0x000ff200087fe4ff */
[----:B------:R2:W-:Y:S01]  /*7830*/  UTMASTG.3D [UR48], [UR4] ;  /* 0x00000030040073b5 */ /* 0x0005e20008010000 */
[----:B------:R0:W-:Y:S01]  /*7840*/  UTMACMDFLUSH ;  /* 0x00000000000079b7 */ /* 0x0001e20000000000 */
[----:B--2---:R-:W-:Y:S04]  /*7850*/  DEPBAR.LE SB0, 0x1 ;  /* 0x000080400000791a */ /* 0x004fe80000000000 */
.L_x_115:
[----:B------:R-:W-:Y:S05]  /*7860*/  BSYNC.RECONVERGENT B0 ;  /* 0x0000000000007941 */ /* 0x000fea0003800200 */
.L_x_114:
[----:B------:R-:W-:Y:S06]  /*7870*/  BAR.SYNC.DEFER_BLOCKING 0x1, 0x80 ;  /* 0x0042000000007b1d */ /* 0x000fec0000010000 */
[----:B------:R-:W2:Y:S01]  /*7880*/  @P6 SYNCS.PHASECHK.TRANS64.TRYWAIT P0, [R197+URZ+0x50], R202 ;  /* 0x000050cac50065a7 */ /* 0x000ea200080011ff */
[----:B------:R-:W-:Y:S01]  /*7890*/  BSSY B1, `(.L_x_116) ;  /* 0x0000023000017945 */ /* 0x000fe20003800000 */
[----:B--2---:R-:W-:Y:S03]  /*78a0*/  @P6 SEL R186, RZ, 0x1, !P0 ;  /* 0x00000001ffba6807 */ /* 0x004fe60004000000 */
[----:B------:R-:W-:Y:S05]  /*78b0*/  @!P6 BRA `(.L_x_117) ;  /* 0x000000000080e947 */ /* 0x000fea0003800000 */
[----:B------:R-:W-:Y:S01]  /*78c0*/  ISETP.NE.AND P1, PT, R187, RZ, PT ;  /* 0x000000ffbb00720c */ /* 0x000fe20003f25270 */
[----:B------:R-:W2:Y:S01]  /*78d0*/  S2R R0, SR_CgaCtaId ;  /* 0x0000000000007919 */ /* 0x000ea20000008800 */
[----:B------:R-:W-:Y:S01]  /*78e0*/  ISETP.NE.AND P0, PT, R186, RZ, PT ;  /* 0x000000ffba00720c */ /* 0x000fe20003f05270 */
[----:B------:R-:W-:Y:S10]  /*78f0*/  BSSY B0, `(.L_x_118) ;  /* 0x0000009000007945 */ /* 0x000ff40003800000 */
[----:B------:R-:W-:Y:S04]  /*7900*/  @P1 IMAD R3, R166, 0x2000, R171 ;  /* 0x00002000a6031824 */ /* 0x000fe800078e02ab */
[C---:B------:R-:W-:Y:S01]  /*7910*/  @P1 IMAD.IADD R5, R3.reuse, 0x1, R196 ;  /* 0x0000000103051824 */ /* 0x040fe200078e02c4 */
[----:B------:R-:W-:Y:S03]  /*7920*/  @P1 IADD3 R200, PT, PT, R3, R200, RZ ;  /* 0x000000c803c81210 */ /* 0x000fe60007ffe0ff */
[----:B------:R-:W-:Y:S01]  /*7930*/  @P1 IMAD.IADD R198, R198, 0x1, R5 ;  /* 0x00000001c6c61824 */ /* 0x000fe200078e0205 */
[----:B------:R-:W-:Y:S06]  /*7940*/  @P0 BRA `(.L_x_119) ;  /* 0x00000000000c0947 */ /* 0x000fec0003800000 */
[----:B------:R-:W-:Y:S04]  /*7950*/  SHF.L.U32 R2, R165, 0x1f, RZ ;  /* 0x0000001fa5027819 */ /* 0x000fe800000006ff */
[----:B------:R-:W3:Y:S02]  /*7960*/  SYNCS.PHASECHK.TRANS64.TRYWAIT P0, [R197+URZ+0x50], R2 ;  /* 0x00005002c50075a7 */ /* 0x000ee400080011ff */
[----:B---3--:R-:W-:Y:S05]  /*7970*/  @!P0 BRA `(.L_x_120) ;  /* 0x0000002000208947 */ /* 0x008fea0003800000 */
.L_x_119:
[----:B------:R-:W-:Y:S05]  /*7980*/  BSYNC B0 ;  /* 0x0000000000007941 */ /* 0x000fea0003800000 */
.L_x_118:
[----:B------:R-:W-:Y:S01]  /*7990*/  ISETP.NE.AND P0, PT, R187, RZ, PT ;  /* 0x000000ffbb00720c */ /* 0x000fe20003f05270 */
[----:B---3--:R-:W-:Y:S02]  /*79a0*/  VIADD R197, R197, 0x60 ;  /* 0x00000060c5c57836 */ /* 0x008fe40000000000 */
[----:B------:R-:W-:Y:S03]  /*79b0*/  VIADD R166, R166, 0x1 ;  /* 0x00000001a6a67836 */ /* 0x000fe60000000000 */
[----:B--2---:R-:W-:Y:S07]  /*79c0*/  PRMT R0, R0, 0x654, R197 ;  /* 0x0000065400007816 */ /* 0x004fee00000000c5 */
[----:B------:R2:W3:Y:S04]  /*79d0*/  @P0 LDS.128 R140, [R3] ;  /* 0x00000000038c0984 */ /* 0x0004e80000000c00 */
[----:B------:R2:W4:Y:S04]  /*79e0*/  @P0 LDS.128 R144, [R5+0x10] ;  /* 0x0000100005900984 */ /* 0x0005280000000c00 */
        /* <DEDUP_REMOVED lines=12> */
[----:B--234-:R-:W-:Y:S02]  /*7ab0*/  LOP3.LUT R165, R165, R0, RZ, 0x3c, !PT ;  /* 0x00000000a5a57212 */ /* 0x01cfe400078e3cff */
.L_x_117:
[----:B------:R-:W-:Y:S05]  /*7ac0*/  BSYNC B1 ;  /* 0x0000000000017941 */ /* 0x000fea0003800000 */
.L_x_116:
[----:B------:R-:W-:Y:S05]  /*7ad0*/  VIADD R0, R71, 0x40 ;  /* 0x0000004047007836 */ /* 0x000fea0000000000 */
[----:B------:R-:W-:Y:S04]  /*7ae0*/  SHF.R.U32.HI R0, RZ, 0x15, R0 ;  /* 0x00000015ff007819 */ /* 0x000fe80000011600 */
[----:B------:R-:W-:Y:S11]  /*7af0*/  LOP3.LUT P0, RZ, R0, 0x3, R159, 0x48, !PT ;  /* 0x0000000300ff7812 */ /* 0x000ff6000780489f */
[----:B------:R-:W-:Y:S02]  /*7b00*/  @!UPT UIADD3 URZ, UPT, UPT, URZ, URZ, URZ ;  /* 0x000000fffffff290 */ /* 0x000fe4000fffe0ff */
        /* <DEDUP_REMOVED lines=8> */
[----:B------:R-:W5:Y:S01]  /*7b90*/  LDCU.64 UR4, c[0x4][0x10] ;  /* 0x01000200ff0477ac */ /* 0x000f620008000a00 */
[----:B--2---:R-:W-:Y:S01]  /*7ba0*/  MOV R5, UR9 ;  /* 0x0000000900057c02 */ /* 0x004fe20008000f00 */
[----:B------:R-:W-:Y:S01]  /*7bb0*/  IMAD.U32 R4, RZ, RZ, UR8 ;  /* 0x00000008ff047e24 */ /* 0x000fe2000f8e00ff */
[----:B---3--:R-:W-:Y:S01]  /*7bc0*/  MOV R7, UR7 ;  /* 0x0000000700077c02 */ /* 0x008fe20008000f00 */
[----:B------:R-:W-:Y:S01]  /*7bd0*/  IMAD.U32 R6, RZ, RZ, UR6 ;  /* 0x00000006ff067e24 */ /* 0x000fe2000f8e00ff */
[----:B-----5:R-:W-:Y:S01]  /*7be0*/  MOV R11, UR5 ;  /* 0x00000005000b7c02 */ /* 0x020fe20008000f00 */
[----:B------:R-:W-:Y:S02]  /*7bf0*/  IMAD.U32 R10, RZ, RZ, UR4 ;  /* 0x00000004ff0a7e24 */ /* 0x000fe4000f8e00ff */
[----:B------:R-:W-:Y:S07]  /*7c00*/  LEPC R20, `(.L_x_121) ;  /* 0x000000001014794e */ /* 0x000fee0000000000 */
[----:B-1--4-:R-:W-:Y:S05]  /*7c10*/  CALL.ABS.NOINC R2 ;  /* 0x0000000002007343 */ /* 0x012fea0003c00000 */
.L_x_121:
[----:B------:R-:W-:Y:S01]  /*7c20*/  ISETP.NE.AND P0, PT, R178, RZ, PT ;  /* 0x000000ffb200720c */ /* 0x000fe20003f05270 */
[----:B------:R-:W-:Y:S05]  /*7c30*/  WARPSYNC.ALL ;  /* 0x0000000000007948 */ /* 0x000fea0003800000 */
[----:B------:R-:W-:Y:S01]  /*7c40*/  R2UR UR4, R71 ;  /* 0x00000000470472ca */ /* 0x000fe200000e0000 */
[----:B------:R-:W-:Y:S01]  /*7c50*/  BSSY.RECONVERGENT B0, `(.L_x_122) ;  /* 0x000011d000007945 */ /* 0x000fe20003800200 */
[----:B------:R-:W-:Y:S02]  /*7c60*/  F2FP.F16.E4M3.UNPACK_B R11, R141 ;  /* 0x0000008dff0b723e */ /* 0x000fe400020006ff */
[----:B------:R-:W-:Y:S02]  /*7c70*/  F2FP.F16.E4M3.UNPACK_B R10, R142 ;  /* 0x0000008eff0a723e */ /* 0x000fe400020006ff */
[----:B------:R-:W-:Y:S01]  /*7c80*/  F2FP.F16.E4M3.UNPACK_B R9, R143 ;  /* 0x0000008fff09723e */ /* 0x000fe200020006ff */
[--C-:B------:R-:W-:Y:S01]  /*7c90*/  HADD2.F32 R74, -RZ, R11.reuse.H0_H0 ;  /* 0x2000000bff4a7230 */ /* 0x100fe20000004100 */
[----:B------:R-:W-:Y:S01]  /*7ca0*/  F2FP.F16.E4M3.UNPACK_B R8, R144 ;  /* 0x00000090ff08723e */ /* 0x000fe200020006ff */
[----:B------:R-:W-:Y:S01]  /*7cb0*/  HADD2.F32 R76, -RZ, R11.H1_H1 ;  /* 0x3000000bff4c7230 */ /* 0x000fe20000004100 */
[----:B------:R-:W-:Y:S01]  /*7cc0*/  F2FP.F16.E4M3.UNPACK_B R7, R145 ;  /* 0x00000091ff07723e */ /* 0x000fe200020006ff */
[--C-:B------:R-:W-:Y:S01]  /*7cd0*/  HADD2.F32 R77, -RZ, R10.reuse.H0_H0 ;  /* 0x2000000aff4d7230 */ /* 0x100fe20000004100 */
[----:B------:R-:W-:Y:S01]  /*7ce0*/  F2FP.F16.E4M3.UNPACK_B R6, R146 ;  /* 0x00000092ff06723e */ /* 0x000fe200020006ff */
[----:B------:R-:W-:Y:S01]  /*7cf0*/  HADD2.F32 R80, -RZ, R10.H1_H1 ;  /* 0x3000000aff507230 */ /* 0x000fe20000004100 */
[----:B------:R-:W-:Y:S01]  /*7d00*/  F2FP.F16.E4M3.UNPACK_B R5, R147 ;  /* 0x00000093ff05723e */ /* 0x000fe200020006ff */
[--C-:B------:R-:W-:Y:S01]  /*7d10*/  HADD2.F32 R81, -RZ, R9.reuse.H0_H0 ;  /* 0x20000009ff517230 */ /* 0x100fe20000004100 */
[----:B-1----:R-:W-:Y:S01]  /*7d20*/  F2FP.F16.E4M3.UNPACK_B R4, R148 ;  /* 0x00000094ff04723e */ /* 0x002fe200020006ff */
[----:B------:R-:W-:Y:S01]  /*7d30*/  HADD2.F32 R83, -RZ, R9.H1_H1 ;  /* 0x30000009ff537230 */ /* 0x000fe20000004100 */
[-C--:B------:R-:W-:Y:S01]  /*7d40*/  F2FP.F16.E4M3.UNPACK_B R2, R140.reuse ;  /* 0x0000008cff02723e */ /* 0x080fe200020006ff */
[--C-:B------:R-:W-:Y:S01]  /*7d50*/  HADD2.F32 R86, -RZ, R8.reuse.H0_H0 ;  /* 0x20000008ff567230 */ /* 0x100fe20000004100 */
[----:B------:R-:W-:Y:S01]  /*7d60*/  F2FP.F16.E4M3.UNPACK_B R140, R140.H1 ;  /* 0x0000008cff8c723e */ /* 0x000fe200030006ff */
[----:B------:R-:W-:Y:S01]  /*7d70*/  HADD2.F32 R87, -RZ, R8.H1_H1 ;  /* 0x30000008ff577230 */ /* 0x000fe20000004100 */
[----:B------:R-:W-:Y:S01]  /*7d80*/  F2FP.F16.E4M3.UNPACK_B R141, R141.H1 ;  /* 0x0000008dff8d723e */ /* 0x000fe200030006ff */
[--C-:B------:R-:W-:Y:S01]  /*7d90*/  HADD2.F32 R90, -RZ, R7.reuse.H0_H0 ;  /* 0x20000007ff5a7230 */ /* 0x100fe20000004100 */
[----:B------:R-:W-:Y:S01]  /*7da0*/  F2FP.F16.E4M3.UNPACK_B R142, R142.H1 ;  /* 0x0000008eff8e723e */ /* 0x000fe200030006ff */
[----:B------:R-:W-:Y:S01]  /*7db0*/  HADD2.F32 R91, -RZ, R7.H1_H1 ;  /* 0x30000007ff5b7230 */ /* 0x000fe20000004100 */
[----:B------:R-:W-:Y:S01]  /*7dc0*/  F2FP.F16.E4M3.UNPACK_B R143, R143.H1 ;  /* 0x0000008fff8f723e */ /* 0x000fe200030006ff */
[--C-:B------:R-:W-:Y:S01]  /*7dd0*/  HADD2.F32 R94, -RZ, R6.reuse.H0_H0 ;  /* 0x20000006ff5e7230 */ /* 0x100fe20000004100 */
[----:B------:R-:W-:Y:S01]  /*7de0*/  IADD3 R161, PT, PT, R161, 0xc0, RZ ;  /* 0x000000c0a1a17810 */ /* 0x000fe20007ffe0ff */
[----:B------:R-:W-:Y:S01]  /*7df0*/  HADD2.F32 R95, -RZ, R6.H1_H1 ;  /* 0x30000006ff5f7230 */ /* 0x000fe20000004100 */
[----:B------:R-:W-:Y:S01]  /*7e00*/  F2FP.F16.E4M3.UNPACK_B R107, R149 ;  /* 0x00000095ff6b723e */ /* 0x000fe200020006ff */
[--C-:B------:R-:W-:Y:S01]  /*7e10*/  HADD2.F32 R98, -RZ, R5.reuse.H0_H0 ;  /* 0x20000005ff627230 */ /* 0x100fe20000004100 */
[----:B------:R-:W-:Y:S01]  /*7e20*/  LOP3.LUT R161, R161, 0xfefffff8, RZ, 0xc0, !PT ;  /* 0xfefffff8a1a17812 */ /* 0x000fe200078ec0ff */
[----:B------:R-:W-:Y:S01]  /*7e30*/  HADD2.F32 R99, -RZ, R5.H1_H1 ;  /* 0x30000005ff637230 */ /* 0x000fe20000004100 */
[----:B------:R-:W-:Y:S01]  /*7e40*/  F2FP.F16.E4M3.UNPACK_B R111, R150 ;  /* 0x00000096ff6f723e */ /* 0x000fe200020006ff */
[--C-:B------:R-:W-:Y:S01]  /*7e50*/  HADD2.F32 R102, -RZ, R4.reuse.H0_H0 ;  /* 0x20000004ff667230 */ /* 0x100fe20000004100 */
[----:B------:R-:W-:Y:S01]  /*7e60*/  F2FP.F16.E4M3.UNPACK_B R115, R151 ;  /* 0x00000097ff73723e */ /* 0x000fe200020006ff */
[----:B------:R-:W-:Y:S01]  /*7e70*/  HADD2.F32 R103, -RZ, R4.H1_H1 ;  /* 0x30000004ff677230 */ /* 0x000fe20000004100 */
[----:B------:R-:W-:Y:S01]  /*7e80*/  F2FP.F16.E4M3.UNPACK_B R119, R152 ;  /* 0x00000098ff77723e */ /* 0x000fe200020006ff */
[----:B------:R-:W1:Y:S01]  /*7e90*/  LDTM.x64 R4, tmem[UR4+0x40] ;  /* 0x00004004000479ee */ /* 0x000e620008340000 */
[--C-:B------:R-:W-:Y:S01]  /*7ea0*/  HADD2.F32 R0, -RZ, R2.reuse.H0_H0 ;  /* 0x20000002ff007230 */ /* 0x100fe20000004100 */
[----:B------:R-:W-:Y:S01]  /*7eb0*/  NOP ;  /* 0x0000000000007918 */ /* 0x000fe20000000000 */
[----:B-1----:R1:W-:Y:S01]  /*7ec0*/  SYNCS.ARRIVE.TRANS64.RED.A1T0 RZ, [R161+URZ], RZ ;  /* 0x000000ffa1ff79a7 */ /* 0x0023e200081004ff */
[----:B------:R-:W-:Y:S01]  /*7ed0*/  HADD2.F32 R2, -RZ, R2.H1_H1 ;  /* 0x30000002ff027230 */ /* 0x000fe20000004100 */
[----:B------:R-:W-:Y:S01]  /*7ee0*/  F2FP.F16.E4M3.UNPACK_B R123, R153 ;  /* 0x00000099ff7b723e */ /* 0x000fe200020006ff */
[----:B------:R-:W-:Y:S01]  /*7ef0*/  HADD2.F32 R78, -RZ, R141.H1_H1 ;  /* 0x3000008dff4e7230 */ /* 0x000fe20000004100 */
[----:B------:R-:W-:Y:S01]  /*7f00*/  F2FP.F16.E4M3.UNPACK_B R127, R154 ;  /* 0x0000009aff7f723e */ /* 0x000fe200020006ff */
[--C-:B------:R-:W-:Y:S01]  /*7f10*/  HADD2.F32 R106, -RZ, R107.reuse.H0_H0 ;  /* 0x2000006bff6a7230 */ /* 0x100fe20000004100 */
[----:B------:R-:W-:Y:S01]  /*7f20*/  F2FP.F16.E4M3.UNPACK_B R130, R155 ;  /* 0x0000009bff82723e */ /* 0x000fe200020006ff */
[----:B------:R-:W-:Y:S01]  /*7f30*/  HADD2.F32 R107, -RZ, R107.H1_H1 ;  /* 0x3000006bff6b7230 */ /* 0x000fe20000004100 */
[----:B------:R-:W-:Y:S01]  /*7f40*/  F2FP.F16.E4M3.UNPACK_B R144, R144.H1 ;  /* 0x00000090ff90723e */ /* 0x000fe200030006ff */
        /* <DEDUP_REMOVED lines=12> */
[C---:B------:R-:W-:Y:S01]  /*8010*/  FMUL R4, R70.reuse, R4 ;  /* 0x0000000446047220 */ /* 0x040fe20000400000 */
[C---:B------:R-:W-:Y:S01]  /*8020*/  FMUL R5, R70.reuse, R5 ;  /* 0x0000000546057220 */ /* 0x040fe20000400000 */
[--C-:B------:R-:W-:Y:S02]  /*8030*/  HADD2.F32 R3, -RZ, R140.reuse.H0_H0 ;  /* 0x2000008cff037230 */ /* 0x100fe40000004100 */
        /* <DEDUP_REMOVED lines=9> */
[----:B------:R-:W-:Y:S02]  /*80d0*/  HADD2.F32 R122, -RZ, R123.H0_H0 ;  /* 0x2000007bff7a7230 */ /* 0x000fe40000004100 */
[C---:B------:R-:W-:Y:S01]  /*80e0*/  FMUL R6, R70.reuse, R6 ;  /* 0x0000000646067220 */ /* 0x040fe20000400000 */
[----:B------:R-:W-:Y:S02]  /*80f0*/  HADD2.F32 R72, -RZ, R140.H1_H1 ;  /* 0x3000008cff487230 */ /* 0x000fe40000004100 */
[C---:B------:R-:W-:Y:S01]  /*8100*/  FMUL R7, R70.reuse, R7 ;  /* 0x0000000746077220 */ /* 0x040fe20000400000 */
[----:B------:R-:W-:Y:S02]  /*8110*/  HADD2.F32 R75, -RZ, R141.H0_H0 ;  /* 0x2000008dff4b7230 */ /* 0x000fe40000004100 */
[C---:B------:R-:W-:Y:S01]  /*8120*/  FFMA R6, R73.reuse, R3, R6 ;  /* 0x0000000349067223 */ /* 0x040fe20000000006 */
[----:B------:R-:W-:Y:S02]  /*8130*/  HADD2.F32 R123, -RZ, R123.H1_H1 ;  /* 0x3000007bff7b7230 */ /* 0x000fe40000004100 */
[C---:B------:R-:W-:Y:S01]  /*8140*/  FFMA R7, R73.reuse, R72, R7 ;  /* 0x0000004849077223 */ /* 0x040fe20000000007 */
[C---:B------:R-:W-:Y:S01]  /*8150*/  FFMA R8, R73.reuse, R74, R8 ;  /* 0x0000004a49087223 */ /* 0x040fe20000000008 */
[----:B------:R-:W-:Y:S01]  /*8160*/  FFMA R9, R73, R76, R9 ;  /* 0x0000004c49097223 */ /* 0x000fe20000000009 */
[--C-:B------:R-:W-:Y:S02]  /*8170*/  HADD2.F32 R126, -RZ, R127.reuse.H0_H0 ;  /* 0x2000007fff7e7230 */ /* 0x100fe40000004100 */
[C---:B------:R-:W-:Y:S01]  /*8180*/  FMUL R10, R70.reuse, R10 ;  /* 0x0000000a460a7220 */ /* 0x040fe20000400000 */
[----:B------:R-:W-:Y:S01]  /*8190*/  F2FP.SATFINITE.E4M3.F32.PACK_AB_MERGE_C R76, R7, R6, RZ ;  /* 0x00000006074c723e */ /* 0x000fe200048070ff */
[C---:B------:R-:W-:Y:S01]  /*81a0*/  FMUL R7, R70.reuse, R20 ;  /* 0x0000001446077220 */ /* 0x040fe20000400000 */
[----:B------:R-:W-:Y:S02]  /*81b0*/  HADD2.F32 R127, -RZ, R127.H1_H1 ;  /* 0x3000007fff7f7230 */ /* 0x000fe40000004100 */
[C---:B------:R-:W-:Y:S01]  /*81c0*/  FFMA R10, R73.reuse, R75, R10 ;  /* 0x0000004b490a7223 */ /* 0x040fe2000000000a */
[----:B------:R-:W-:Y:S02]  /*81d0*/  HADD2.F32 R72, -RZ, R130.H0_H0 ;  /* 0x20000082ff487230 */ /* 0x000fe40000004100 */
[C---:B------:R-:W-:Y:S01]  /*81e0*/  FMUL R11, R70.reuse, R11 ;  /* 0x0000000b460b7220 */ /* 0x040fe20000400000 */
[--C-:B------:R-:W-:Y:S02]  /*81f0*/  HADD2.F32 R79, -RZ, R142.reuse.H0_H0 ;  /* 0x2000008eff4f7230 */ /* 0x100fe40000004100 */
[C---:B------:R-:W-:Y:S01]  /*8200*/  FMUL R14, R70.reuse, R14 ;  /* 0x0000000e460e7220 */ /* 0x040fe20000400000 */
[----:B------:R-:W-:Y:S02]  /*8210*/  HADD2.F32 R82, -RZ, R142.H1_H1 ;  /* 0x3000008eff527230 */ /* 0x000fe40000004100 */
[C---:B------:R-:W-:Y:S01]  /*8220*/  FFMA R11, R73.reuse, R78, R11 ;  /* 0x0000004e490b7223 */ /* 0x040fe2000000000b */
[C---:B------:R-:W-:Y:S01]  /*8230*/  FFMA R12, R73.reuse, R77, R12 ;  /* 0x0000004d490c7223 */ /* 0x040fe2000000000c */
[C---:B------:R-:W-:Y:S01]  /*8240*/  FFMA R13, R73.reuse, R80, R13 ;  /* 0x00000050490d7223 */ /* 0x040fe2000000000d */
[----:B------:R-:W-:Y:S01]  /*8250*/  FFMA R14, R73, R79, R14 ;  /* 0x0000004f490e7223 */ /* 0x000fe2000000000e */
[----:B------:R-:W-:Y:S01]  /*8260*/  HADD2.F32 R75, -RZ, R130.H1_H1 ;  /* 0x30000082ff4b7230 */ /* 0x000fe20000004100 */
[----:B------:R-:W-:Y:S01]  /*8270*/  F2FP.SATFINITE.E4M3.F32.PACK_AB_MERGE_C R78, R11, R10, RZ ;  /* 0x0000000a0b4e723e */ /* 0x000fe200048070ff */
[C---:B------:R-:W-:Y:S01]  /*8280*/  FMUL R10, R70.reuse, R21 ;  /* 0x00000015460a7220 */ /* 0x040fe20000400000 */
[C---:B------:R-:W-:Y:S01]  /*8290*/  FMUL R21, R70.reuse, R28 ;  /* 0x0000001c46157220 */ /* 0x040fe20000400000 */
        /* <DEDUP_REMOVED lines=8> */
[C---:B------:R-:W-:Y:S01]  /*8320*/  FMUL R18, R70.reuse, R25 ;  /* 0x0000001946127220 */ /* 0x040fe20000400000 */
[----:B------:R-:W-:Y:S01]  /*8330*/  F2FP.SATFINITE.E4M3.F32.PACK_AB_MERGE_C R14, R15, R14, RZ ;  /* 0x0000000e0f0e723e */ /* 0x000fe200048070ff */
        /* <DEDUP_REMOVED lines=8> */
[C---:B------:R-:W-:Y:S01]  /*83c0*/  FFMA R11, R73.reuse, R88, R11 ;  /* 0x00000058490b7223 */ /* 0x040fe2000000000b */
[----:B------:R-:W-:Y:S01]  /*83d0*/  FMUL R22, R70, R29 ;  /* 0x0000001d46167220 */ /* 0x000fe20000400000 */
        /* <DEDUP_REMOVED lines=13> */
[----:B------:R-:W-:Y:S01]  /*84b0*/  FMUL R20, R70, R27 ;  /* 0x0000001b46147220 */ /* 0x000fe20000400000 */
[--C-:B------:R-:W-:Y:S01]  /*84c0*/  HADD2.F32 R96, -RZ, R146.reuse.H0_H0 ;  /* 0x20000092ff607230 */ /* 0x100fe20000004100 */
[----:B------:R-:W-:Y:S01]  /*84d0*/  F2FP.SATFINITE.E4M3.F32.PACK_AB_MERGE_C R16, R10, R7, R16 ;  /* 0x000000070a10723e */ /* 0x000fe20004807010 */
[----:B------:R-:W-:Y:S02]  /*84e0*/  HADD2.F32 R97, -RZ, R146.H1_H1 ;  /* 0x30000092ff617230 */ /* 0x000fe40000004100 */
[C---:B------:R-:W-:Y:S01]  /*84f0*/  FFMA R20, R73.reuse, R93, R20 ;  /* 0x0000005d49147223 */ /* 0x040fe20000000014 */
[C---:B------:R-:W-:Y:S01]  /*8500*/  FFMA R21, R73.reuse, R94, R21 ;  /* 0x0000005e49157223 */ /* 0x040fe20000000015 */
[C---:B------:R-:W-:Y:S01]  /*8510*/  FFMA R22, R73.reuse, R95, R22 ;  /* 0x0000005f49167223 */ /* 0x040fe20000000016 */
[C---:B------:R-:W-:Y:S01]  /*8520*/  FMUL R23, R70.reuse, R30 ;  /* 0x0000001e46177220 */ /* 0x040fe20000400000 */
[----:B------:R-:W-:Y:S01]  /*8530*/  FMUL R30, R70, R37 ;  /* 0x00000025461e7220 */ /* 0x000fe20000400000 */
[----:B------:R-:W-:Y:S01]  /*8540*/  F2FP.SATFINITE.E4M3.F32.PACK_AB_MERGE_C R19, R20, R19, RZ ;  /* 0x000000131413723e */ /* 0x000fe200048070ff */
[C---:B------:R-:W-:Y:S01]  /*8550*/  FMUL R37, R70.reuse, R44 ;  /* 0x0000002c46257220 */ /* 0x040fe20000400000 */
[C---:B------:R-:W-:Y:S01]  /*8560*/  FFMA R23, R73.reuse, R96, R23 ;  /* 0x0000006049177223 */ /* 0x040fe20000000017 */
        /* <DEDUP_REMOVED lines=20> */
[----:B------:R-:W-:Y:S01]  /*86b0*/  F2FP.F16.E4M3.UNPACK_B R151, R151.H1 ;  /* 0x00000097ff97723e */ /* 0x000fe200030006ff */
[----:B------:R-:W-:Y:S01]  /*86c0*/  FMUL R38, R70, R45 ;  /* 0x0000002d46267220 */ /* 0x000fe20000400000 */
[----:B------:R-:W-:Y:S01]  /*86d0*/  F2FP.SATFINITE.E4M3.F32.PACK_AB_MERGE_C R19, R28, R27, RZ ;  /* 0x0000001b1c13723e */ /* 0x000fe200048070ff */
[----:B------:R-:W-:Y:S01]  /*86e0*/  FFMA R31, R73, R104, R31 ;  /* 0x00000068491f7223 */ /* 0x000fe2000000001f */
[C---:B------:R-:W-:Y:S01]  /*86f0*/  FMUL R45, R70.reuse, R52 ;  /* 0x00000034462d7220 */ /* 0x040fe20000400000 */
[C---:B------:R-:W-:Y:S01]  /*8700*/  FMUL R52, R70.reuse, R59 ;  /* 0x0000003b46347220 */ /* 0x040fe20000400000 */
[----:B------:R-:W-:Y:S01]  /*8710*/  F2FP.F16.E4M3.UNPACK_B R152, R152.H1 ;  /* 0x00000098ff98723e */ /* 0x000fe200030006ff */
[C---:B------:R-:W-:Y:S01]  /*8720*/  FMUL R59, R70.reuse, R66 ;  /* 0x00000042463b7220 */ /* 0x040fe20000400000 */
[----:B------:R-:W-:Y:S01]  /*8730*/  F2FP.SATFINITE.E4M3.F32.PACK_AB_MERGE_C R66, R13, R12, R14 ;  /* 0x0000000c0d42723e */ /* 0x000fe2000480700e */
        /* <DEDUP_REMOVED lines=11> */
[C---:B------:R-:W-:Y:S01]  /*87f0*/  FFMA R35, R73.reuse, R108, R35 ;  /* 0x0000006c49237223 */ /* 0x040fe20000000023 */
[C---:B------:R-:W-:Y:S01]  /*8800*/  FMUL R36, R70.reuse, R43 ;  /* 0x0000002b46247220 */ /* 0x040fe20000400000 */
[--C-:B------:R-:W-:Y:S02]  /*8810*/  HADD2.F32 R112, -RZ, R150.reuse.H0_H0 ;  /* 0x20000096ff707230 */ /* 0x100fe40000004100 */
[C---:B------:R-:W-:Y:S01]  /*8820*/  FMUL R39, R70.reuse, R46 ;  /* 0x0000002e46277220 */ /* 0x040fe20000400000 */
[----:B------:R-:W-:Y:S02]  /*8830*/  HADD2.F32 R113, -RZ, R150.H1_H1 ;  /* 0x30000096ff717230 */ /* 0x000fe40000004100 */
        /* <DEDUP_REMOVED lines=12> */
[C---:B------:R-:W-:Y:S01]  /*8900*/  FMUL R46, R70.reuse, R53 ;  /* 0x00000035462e7220 */ /* 0x040fe20000400000 */
[--C-:B------:R-:W-:Y:S02]  /*8910*/  HADD2.F32 R120, -RZ, R152.reuse.H0_H0 ;  /* 0x20000098ff787230 */ /* 0x100fe40000004100 */
[C---:B------:R-:W-:Y:S01]  /*8920*/  FMUL R50, R70.reuse, R57 ;  /* 0x0000003946327220 */ /* 0x040fe20000400000 */
[C---:B------:R-:W-:Y:S01]  /*8930*/  FMUL R51, R70.reuse, R58 ;  /* 0x0000003a46337220 */ /* 0x040fe20000400000 */
[C---:B------:R-:W-:Y:S01]  /*8940*/  FMUL R53, R70.reuse, R60 ;  /* 0x0000003c46357220 */ /* 0x040fe20000400000 */
[C---:B------:R-:W-:Y:S01]  /*8950*/  FFMA R43, R73.reuse, R116, R43 ;  /* 0x00000074492b7223 */ /* 0x040fe2000000002b */
[----:B------:R-:W-:Y:S02]  /*8960*/  HADD2.F32 R121, -RZ, R152.H1_H1 ;  /* 0x30000098ff797230 */ /* 0x000fe40000004100 */
[C---:B------:R-:W-:Y:S01]  /*8970*/  FMUL R47, R70.reuse, R54 ;  /* 0x00000036462f7220 */ /* 0x040fe20000400000 */
[C---:B------:R-:W-:Y:S01]  /*8980*/  FMUL R57, R70.reuse, R64 ;  /* 0x0000004046397220 */ /* 0x040fe20000400000 */
[C---:B------:R-:W-:Y:S01]  /*8990*/  FMUL R58, R70.reuse, R65 ;  /* 0x00000041463a7220 */ /* 0x040fe20000400000 */
[C---:B------:R-:W-:Y:S01]  /*89a0*/  FMUL R60, R70.reuse, R67 ;  /* 0x00000043463c7220 */ /* 0x040fe20000400000 */
[----:B------:R-:W-:Y:S01]  /*89b0*/  FFMA R44, R73, R117, R44 ;  /* 0x00000075492c7223 */ /* 0x000fe2000000002c */
[C---:B------:R-:W-:Y:S01]  /*89c0*/  FMUL R48, R70.reuse, R55 ;  /* 0x0000003746307220 */ /* 0x040fe20000400000 */
[----:B------:R-:W-:Y:S01]  /*89d0*/  F2FP.SATFINITE.E4M3.F32.PACK_AB_MERGE_C R64, R5, R4, R76 ;  /* 0x000000040540723e */ /* 0x000fe2000480704c */
[----:B------:R-:W-:Y:S01]  /*89e0*/  FFMA R45, R73, R118, R45 ;  /* 0x00000076492d7223 */ /* 0x000fe2000000002d */
[----:B------:R-:W-:Y:S01]  /*89f0*/  F2FP.SATFINITE.E4M3.F32.PACK_AB_MERGE_C R65, R9, R8, R78 ;  /* 0x000000080941723e */ /* 0x000fe2000480704e */
[----:B------:R-:W-:Y:S01]  /*8a00*/  FMUL R49, R70, R56 ;  /* 0x0000003846317220 */ /* 0x000fe20000400000 */
[----:B------:R-:W-:Y:S01]  /*8a10*/  F2FP.SATFINITE.E4M3.F32.PACK_AB_MERGE_C R67, R2, R0, R3 ;  /* 0x000000000243723e */ /* 0x000fe20004807003 */
[C---:B------:R-:W-:Y:S01]  /*8a20*/  FFMA R46, R73.reuse, R119, R46 ;  /* 0x00000077492e7223 */ /* 0x040fe2000000002e */
[----:B------:R-:W-:Y:S01]  /*8a30*/  F2FP.F16.E4M3.UNPACK_B R154, R154.H1 ;  /* 0x0000009aff9a723e */ /* 0x000fe200030006ff */
[--C-:B------:R-:W-:Y:S02]  /*8a40*/  HADD2.F32 R124, -RZ, R153.reuse.H0_H0 ;  /* 0x20000099ff7c7230 */ /* 0x100fe40000004100 */
[C---:B------:R-:W-:Y:S01]  /*8a50*/  FFMA R47, R73.reuse, R120, R47 ;  /* 0x00000078492f7223 */ /* 0x040fe2000000002f */
[----:B------:R1:W-:Y:S01]  /*8a60*/  STS.128 [R137+UR44+0x6200], R64 ;  /* 0x0062004089007988 */ /* 0x0003e20008000c2c */
[----:B------:R-:W-:Y:S02]  /*8a70*/  HADD2.F32 R125, -RZ, R153.H1_H1 ;  /* 0x30000099ff7d7230 */ /* 0x000fe40000004100 */
[C---:B------:R-:W-:Y:S01]  /*8a80*/  FFMA R48, R73.reuse, R121, R48 ;  /* 0x0000007949307223 */ /* 0x040fe20000000030 */
[C---:B------:R-:W-:Y:S01]  /*8a90*/  FFMA R49, R73.reuse, R122, R49 ;  /* 0x0000007a49317223 */ /* 0x040fe20000000031 */
[----:B------:R-:W-:Y:S01]  /*8aa0*/  F2FP.F16.E4M3.UNPACK_B R155, R155.H1 ;  /* 0x0000009bff9b723e */ /* 0x000fe200030006ff */
[C---:B------:R-:W-:Y:S01]  /*8ab0*/  FFMA R50, R73.reuse, R123, R50 ;  /* 0x0000007b49327223 */ /* 0x040fe20000000032 */
[----:B------:R-:W-:Y:S01]  /*8ac0*/  FMUL R54, R70, R61 ;  /* 0x0000003d46367220 */ /* 0x000fe20000400000 */
[--C-:B------:R-:W-:Y:S01]  /*8ad0*/  HADD2.F32 R128, -RZ, R154.reuse.H0_H0 ;  /* 0x2000009aff807230 */ /* 0x100fe20000004100 */
[----:B------:R1:W-:Y:S01]  /*8ae0*/  STS.128 [R179+0x6010], R16 ;  /* 0x00601010b3007388 */ /* 0x0003e20000000c00 */
[----:B------:R-:W-:Y:S01]  /*8af0*/  F2FP.SATFINITE.E4M3.F32.PACK_AB_MERGE_C R35, R36, R35, RZ ;  /* 0x000000232423723e */ /* 0x000fe200048070ff */
[C---:B------:R-:W-:Y:S01]  /*8b00*/  FFMA R51, R73.reuse, R124, R51 ;  /* 0x0000007c49337223 */ /* 0x040fe20000000033 */
[----:B------:R-:W-:Y:S01]  /*8b10*/  F2FP.SATFINITE.E4M3.F32.PACK_AB_MERGE_C R39, R40, R39, RZ ;  /* 0x000000272827723e */ /* 0x000fe200048070ff */
[----:B------:R-:W-:Y:S02]  /*8b20*/  HADD2.F32 R129, -RZ, R154.H1_H1 ;  /* 0x3000009aff817230 */ /* 0x000fe40000004100 */
[C---:B------:R-:W-:Y:S01]  /*8b30*/  FMUL R55, R70.reuse, R62 ;  /* 0x0000003e46377220 */ /* 0x040fe20000400000 */
[C---:B------:R-:W-:Y:S01]  /*8b40*/  FFMA R52, R73.reuse, R125, R52 ;  /* 0x0000007d49347223 */ /* 0x040fe20000000034 */
[----:B------:R-:W-:Y:S01]  /*8b50*/  FMUL R56, R70, R63 ;  /* 0x0000003f46387220 */ /* 0x000fe20000400000 */
[C---:B------:R-:W-:Y:S01]  /*8b60*/  FFMA R53, R73.reuse, R126, R53 ;  /* 0x0000007e49357223 */ /* 0x040fe20000000035 */
[C---:B------:R-:W-:Y:S01]  /*8b70*/  FFMA R54, R73.reuse, R127, R54 ;  /* 0x0000007f49367223 */ /* 0x040fe20000000036 */
[--C-:B------:R-:W-:Y:S02]  /*8b80*/  HADD2.F32 R74, -RZ, R155.reuse.H0_H0 ;  /* 0x2000009bff4a7230 */ /* 0x100fe40000004100 */
[C---:B------:R-:W-:Y:S01]  /*8b90*/  FFMA R55, R73.reuse, R128, R55 ;  /* 0x0000008049377223 */ /* 0x040fe20000000037 */
[----:B------:R-:W-:Y:S02]  /*8ba0*/  HADD2.F32 R131, -RZ, R155.H1_H1 ;  /* 0x3000009bff837230 */ /* 0x000fe40000004100 */
[C---:B------:R-:W-:Y:S01]  /*8bb0*/  FFMA R56, R73.reuse, R129, R56 ;  /* 0x0000008149387223 */ /* 0x040fe20000000038 */
[----:B------:R-:W-:Y:S01]  /*8bc0*/  F2FP.SATFINITE.E4M3.F32.PACK_AB_MERGE_C R43, R44, R43, RZ ;  /* 0x0000002b2c2b723e */ /* 0x000fe200048070ff */
[C---:B------:R-:W-:Y:S01]  /*8bd0*/  FFMA R57, R73.reuse, R72, R57 ;  /* 0x0000004849397223 */ /* 0x040fe20000000039 */
[C---:B------:R-:W-:Y:S01]  /*8be0*/  FFMA R58, R73.reuse, R75, R58 ;  /* 0x0000004b493a7223 */ /* 0x040fe2000000003a */
[C---:B------:R-:W-:Y:S01]  /*8bf0*/  FFMA R59, R73.reuse, R74, R59 ;  /* 0x0000004a493b7223 */ /* 0x040fe2000000003b */
[----:B------:R-:W-:Y:S01]  /*8c00*/  F2FP.SATFINITE.E4M3.F32.PACK_AB_MERGE_C R33, R34, R33, R35 ;  /* 0x000000212221723e */ /* 0x000fe20004807023 */
[----:B------:R-:W-:Y:S01]  /*8c10*/  FFMA R60, R73, R131, R60 ;  /* 0x00000083493c7223 */ /* 0x000fe2000000003c */
[----:B------:R-:W-:Y:S02]  /*8c20*/  F2FP.SATFINITE.E4M3.F32.PACK_AB_MERGE_C R32, R30, R29, R32 ;  /* 0x0000001d1e20723e */ /* 0x000fe40004807020 */
        /* <DEDUP_REMOVED lines=11> */
[----:B------:R-:W-:Y:S03]  /*8ce0*/  IADD3 R68, PT, PT, R68, 0x1, RZ ;  /* 0x0000000144447810 */ /* 0x000fe60007ffe0ff */
        /* <DEDUP_REMOVED lines=10> */
[----:B------:R-:W-:Y:S02]  /*8d90*/  UIADD3 UR9, UPT, UPT, UR49, 0x40, URZ ;  /* 0x0000004031097890 */ /* 0x000fe4000fffe0ff */
[----:B------:R-:W-:Y:S01]  /*8da0*/  UIADD3 UR8, UPT, UPT, UR44, 0x6200, URZ ;  /* 0x000062002c087890 */ /* 0x000fe2000fffe0ff */
[----:B------:R-:W-:Y:S01]  /*8db0*/  UMOV UR10, UR50 ;  /* 0x00000032000a7c82 */ /* 0x000fe20008000000 */
[----:B------:R-:W-:Y:S01]  /*8dc0*/  UMOV UR11, UR36 ;  /* 0x00000024000b7c82 */ /* 0x000fe20008000000 */
[----:B--2---:R-:W-:Y:S04]  /*8dd0*/  UIADD3 UR4, UP0, UPT, UR6, 0x680, URZ ;  /* 0x0000068006047890 */ /* 0x004fe8000ff1e0ff */
[----:B------:R-:W-:Y:S09]  /*8de0*/  UIADD3.X UR5, UPT, UPT, URZ, UR7, URZ, UP0, !UPT ;  /* 0x00000007ff057290 */ /* 0x000ff200087fe4ff */
[----:B------:R2:W-:Y:S01]  /*8df0*/  UTMASTG.3D [UR8], [UR4] ;  /* 0x00000008040073b5 */ /* 0x0005e20008010000 */
[----:B------:R0:W-:Y:S01]  /*8e00*/  UTMACMDFLUSH ;  /* 0x00000000000079b7 */ /* 0x0001e20000000000 */
[----:B--2---:R-:W-:Y:S04]  /*8e10*/  DEPBAR.LE SB0, 0x1 ;  /* 0x000080400000791a */ /* 0x004fe80000000000 */
.L_x_123:
[----:B------:R-:W-:Y:S05]  /*8e20*/  BSYNC.RECONVERGENT B0 ;  /* 0x0000000000007941 */ /* 0x000fea0003800200 */
.L_x_122:
[----:B------:R-:W-:Y:S01]  /*8e30*/  BAR.SYNC.DEFER_BLOCKING 0x1, 0x80 ;  /* 0x0042000000007b1d */ /* 0x000fe20000010000 */
[----:B------:R-:W-:Y:S01]  /*8e40*/  ISETP.NE.AND P0, PT, R162, 0x2, PT ;  /* 0x00000002a200780c */ /* 0x000fe20003f05270 */
[----:B------:R-:W-:Y:S01]  /*8e50*/  UISETP.NE.AND UP0, UPT, UR45, URZ, UPT ;  /* 0x000000ff2d00728c */ /* 0x000fe2000bf05270 */
[----:B------:R-:W-:Y:S01]  /*8e60*/  ISETP.NE.AND P1, PT, R68, 0x4, PT ;  /* 0x000000044400780c */ /* 0x000fe20003f25270 */
[----:B------:R-:W-:Y:S01]  /*8e70*/  UIADD3 UR20, UPT, UPT, UR37, UR59, URZ ;  /* 0x0000003b25147290 */ /* 0x000fe2000fffe0ff */
[----:B------:R-:W-:Y:S01]  /*8e80*/  SEL R0, RZ, 0x1, P0 ;  /* 0x00000001ff007807 */ /* 0x000fe20000000000 */
[----:B------:R-:W-:Y:S01]  /*8e90*/  UIADD3 UR16, UPT, UPT, UR38, UR62, URZ ;  /* 0x0000003e26107290 */ /* 0x000fe2000fffe0ff */
[----:B------:R-:W-:Y:S02]  /*8ea0*/  SEL R3, RZ, 0x1, P1 ;  /* 0x00000001ff037807 */ /* 0x000fe40000800000 */
[----:B------:R-:W-:Y:S02]  /*8eb0*/  LOP3.LUT R167, R167, R0, RZ, 0x3c, !PT ;  /* 0x00000000a7a77212 */ /* 0x000fe400078e3cff */
[----:B------:R-:W-:Y:S02]  /*8ec0*/  LOP3.LUT R168, R168, R3, RZ, 0x3c, !PT ;  /* 0x00000003a8a87212 */ /* 0x000fe400078e3cff */
[----:B------:R-:W-:Y:S02]  /*8ed0*/  SEL R162, R162, RZ, P0 ;  /* 0x000000ffa2a27207 */ /* 0x000fe40000000000 */
[----:B------:R-:W-:Y:S01]  /*8ee0*/  SEL R68, R68, RZ, P1 ;  /* 0x000000ff44447207 */ /* 0x000fe20000800000 */
[----:B------:R-:W-:Y:S01]  /*8ef0*/  UMOV UR36, UR58 ;  /* 0x0000003a00247c82 */ /* 0x000fe20008000000 */
[----:B------:R-:W-:Y:S05]  /*8f00*/  BRA.U UP0, `(.L_x_124) ;  /* 0xffffffc500647547 */ /* 0x000fea000b83ffff */
[----:B------:R-:W-:Y:S05]  /*8f10*/  EXIT ;  /* 0x000000000000794d */ /* 0x000fea0003800000 */
.L_x_24:
[----:B-1----:R1:W2:Y:S02]  /*8f20*/  SYNCS.PHASECHK.TRANS64.TRYWAIT P0, [R0+URZ+0xf0], R3 ;  /* 0x0000f003000075a7 */ /* 0x0022a400080011ff */
[----:B--2---:R-:W-:Y:S05]  /*8f30*/  @!P0 NANOSLEEP.SYNCS 0x989680 ;  /* 0x009896800000895d */ /* 0x004fea0003900000 */
[----:B------:R-:W2:Y:S02]  /*8f40*/  @!P0 SYNCS.PHASECHK.TRANS64 P0, [R0+URZ+0xf0], R3 ;  /* 0x0000f003000085a7 */ /* 0x000ea400080010ff */
[----:B--2---:R-:W-:Y:S05]  /*8f50*/  @!P0 BRA `(.L_x_24) ;  /* 0xfffffffc00f08947 */ /* 0x004fea000383ffff */
[----:B------:R-:W-:Y:S05]  /*8f60*/  BRA `(.L_x_125) ;  /* 0xffffff8800a07947 */ /* 0x000fea000383ffff */
.L_x_27:
[----:B-1----:R-:W-:-:S07]  /*8f70*/  MOV R0, UR33 ;  /* 0x0000002100007c02 */ /* 0x002fce0008000f00 */
.L_x_126:
[----:B-1----:R1:W2:Y:S02]  /*8f80*/  SYNCS.PHASECHK.TRANS64.TRYWAIT P0, [R0+URZ+0x28], R3 ;  /* 0x00002803000075a7 */ /* 0x0022a400080011ff */
[----:B--2---:R-:W-:Y:S05]  /*8f90*/  @!P0 NANOSLEEP.SYNCS 0x989680 ;  /* 0x009896800000895d */ /* 0x004fea0003900000 */
[----:B------:R-:W2:Y:S02]  /*8fa0*/  @!P0 SYNCS.PHASECHK.TRANS64 P0, [R0+URZ+0x28], R3 ;  /* 0x00002803000085a7 */ /* 0x000ea400080010ff */
[----:B--2---:R-:W-:Y:S05]  /*8fb0*/  @!P0 BRA `(.L_x_126) ;  /* 0xfffffffc00f08947 */ /* 0x004fea000383ffff */
[----:B------:R-:W-:Y:S05]  /*8fc0*/  BRA `(.L_x_26) ;  /* 0xffffff8800f07947 */ /* 0x000fea000383ffff */
.L_x_34:
[----:B-1----:R-:W-:-:S07]  /*8fd0*/  MOV R0, UR17 ;  /* 0x0000001100007c02 */ /* 0x002fce0008000f00 */
.L_x_127:
[----:B-1----:R1:W2:Y:S02]  /*8fe0*/  SYNCS.PHASECHK.TRANS64.TRYWAIT P0, [R0+URZ+0x28], R3 ;  /* 0x00002803000075a7 */ /* 0x0022a400080011ff */
[----:B--2---:R-:W-:Y:S05]  /*8ff0*/  @!P0 NANOSLEEP.SYNCS 0x989680 ;  /* 0x009896800000895d */ /* 0x004fea0003900000 */
[----:B------:R-:W2:Y:S02]  /*9000*/  @!P0 SYNCS.PHASECHK.TRANS64 P0, [R0+URZ+0x28], R3 ;  /* 0x00002803000085a7 */ /* 0x000ea400080010ff */
[----:B--2---:R-:W-:Y:S05]  /*9010*/  @!P0 BRA `(.L_x_127) ;  /* 0xfffffffc00f08947 */ /* 0x004fea000383ffff */
[----:B------:R-:W-:Y:S05]  /*9020*/  BRA `(.L_x_33) ;  /* 0xffffff8c00b07947 */ /* 0x000fea000383ffff */
.L_x_39:
[----:B-1----:R1:W2:Y:S02]  /*9030*/  SYNCS.PHASECHK.TRANS64.TRYWAIT P0, [R3+URZ+0x80], R0 ;  /* 0x00008000030075a7 */ /* 0x0022a400080011ff */
[----:B--2---:R-:W-:Y:S05]  /*9040*/  @!P0 NANOSLEEP.SYNCS 0x989680 ;  /* 0x009896800000895d */ /* 0x004fea0003900000 */
[----:B------:R-:W2:Y:S02]  /*9050*/  @!P0 SYNCS.PHASECHK.TRANS64 P0, [R3+URZ+0x80], R0 ;  /* 0x00008000030085a7 */ /* 0x000ea400080010ff */
[----:B--2---:R-:W-:Y:S05]  /*9060*/  @!P0 BRA `(.L_x_39) ;  /* 0xfffffffc00f08947 */ /* 0x004fea000383ffff */
[----:B------:R-:W-:Y:S05]  /*9070*/  BRA `(.L_x_128) ;  /* 0xffffff9000547947 */ /* 0x000fea000383ffff */
.L_x_43:
[----:B-1----:R-:W-:-:S07]  /*9080*/  MOV R0, UR4 ;  /* 0x0000000400007c02 */ /* 0x002fce0008000f00 */
.L_x_129:
[----:B-1----:R1:W2:Y:S02]  /*9090*/  SYNCS.PHASECHK.TRANS64.TRYWAIT P0, [R0+URZ], R3 ;  /* 0x00000003000075a7 */ /* 0x0022a400080011ff */
[----:B--2---:R-:W-:Y:S05]  /*90a0*/  @!P0 NANOSLEEP.SYNCS 0x989680 ;  /* 0x009896800000895d */ /* 0x004fea0003900000 */
[----:B------:R-:W2:Y:S02]  /*90b0*/  @!P0 SYNCS.PHASECHK.TRANS64 P0, [R0+URZ], R3 ;  /* 0x00000003000085a7 */ /* 0x000ea400080010ff */
[----:B--2---:R-:W-:Y:S05]  /*90c0*/  @!P0 BRA `(.L_x_129) ;  /* 0xfffffffc00f08947 */ /* 0x004fea000383ffff */
[----:B------:R-:W-:Y:S05]  /*90d0*/  BRA `(.L_x_130) ;  /* 0xffffff9400f87947 */ /* 0x000fea000383ffff */
.L_x_44:
[----:B------:R-:W-:-:S07]  /*90e0*/  MOV R0, UR5 ;  /* 0x0000000500007c02 */ /* 0x000fce0008000f00 */
.L_x_131:
[----:B-1----:R1:W2:Y:S02]  /*90f0*/  SYNCS.PHASECHK.TRANS64.TRYWAIT P0, [R0+URZ], R3 ;  /* 0x00000003000075a7 */ /* 0x0022a400080011ff */
[----:B--2---:R-:W-:Y:S05]  /*9100*/  @!P0 NANOSLEEP.SYNCS 0x989680 ;  /* 0x009896800000895d */ /* 0x004fea0003900000 */
[----:B------:R-:W2:Y:S02]  /*9110*/  @!P0 SYNCS.PHASECHK.TRANS64 P0, [R0+URZ], R3 ;  /* 0x00000003000085a7 */ /* 0x000ea400080010ff */
[----:B--2---:R-:W-:Y:S05]  /*9120*/  @!P0 BRA `(.L_x_131) ;  /* 0xfffffffc00f08947 */ /* 0x004fea000383ffff */
[----:B------:R-:W-:Y:S05]  /*9130*/  BRA `(.L_x_132) ;  /* 0xffffff9800047947 */ /* 0x000fea000383ffff */
.L_x_45:
[----:B------:R-:W-:-:S07]  /*9140*/  MOV R0, UR5 ;  /* 0x0000000500007c02 */ /* 0x000fce0008000f00 */
.L_x_133:
[----:B-1----:R1:W2:Y:S02]  /*9150*/  SYNCS.PHASECHK.TRANS64.TRYWAIT P0, [R0+URZ], R3 ;  /* 0x00000003000075a7 */ /* 0x0022a400080011ff */
[----:B--2---:R-:W-:Y:S05]  /*9160*/  @!P0 NANOSLEEP.SYNCS 0x989680 ;  /* 0x009896800000895d */ /* 0x004fea0003900000 */
[----:B------:R-:W2:Y:S02]  /*9170*/  @!P0 SYNCS.PHASECHK.TRANS64 P0, [R0+URZ], R3 ;  /* 0x00000003000085a7 */ /* 0x000ea400080010ff */
[----:B--2---:R-:W-:Y:S05]  /*9180*/  @!P0 BRA `(.L_x_133) ;  /* 0xfffffffc00f08947 */ /* 0x004fea000383ffff */
[----:B------:R-:W-:Y:S05]  /*9190*/  BRA `(.L_x_134) ;  /* 0xffffff9800107947 */ /* 0x000fea000383ffff */
.L_x_46:
[----:B------:R-:W-:-:S07]  /*91a0*/  MOV R0, UR5 ;  /* 0x0000000500007c02 */ /* 0x000fce0008000f00 */
.L_x_135:
[----:B-1----:R1:W2:Y:S02]  /*91b0*/  SYNCS.PHASECHK.TRANS64.TRYWAIT P0, [R0+URZ], R3 ;  /* 0x00000003000075a7 */ /* 0x0022a400080011ff */
[----:B--2---:R-:W-:Y:S05]  /*91c0*/  @!P0 NANOSLEEP.SYNCS 0x989680 ;  /* 0x009896800000895d */ /* 0x004fea0003900000 */
[----:B------:R-:W2:Y:S02]  /*91d0*/  @!P0 SYNCS.PHASECHK.TRANS64 P0, [R0+URZ], R3 ;  /* 0x00000003000085a7 */ /* 0x000ea400080010ff */
[----:B--2---:R-:W-:Y:S05]  /*91e0*/  @!P0 BRA `(.L_x_135) ;  /* 0xfffffffc00f08947 */ /* 0x004fea000383ffff */
[----:B------:R-:W-:Y:S05]  /*91f0*/  BRA `(.L_x_136) ;  /* 0xffffff98001c7947 */ /* 0x000fea000383ffff */
.L_x_49:
[----:B-1----:R1:W2:Y:S02]  /*9200*/  SYNCS.PHASECHK.TRANS64.TRYWAIT P0, [R2+URZ+0xe0], R5 ;  /* 0x0000e005020075a7 */ /* 0x0022a400080011ff */
[----:B--2---:R-:W-:Y:S05]  /*9210*/  @!P0 NANOSLEEP.SYNCS 0x989680 ;  /* 0x009896800000895d */ /* 0x004fea0003900000 */
[----:B------:R-:W2:Y:S02]  /*9220*/  @!P0 SYNCS.PHASECHK.TRANS64 P0, [R2+URZ+0xe0], R5 ;  /* 0x0000e005020085a7 */ /* 0x000ea400080010ff */
[----:B--2---:R-:W-:Y:S05]  /*9230*/  @!P0 BRA `(.L_x_49) ;  /* 0xfffffffc00f08947 */ /* 0x004fea000383ffff */
[----:B------:R-:W-:Y:S05]  /*9240*/  BRA `(.L_x_137) ;  /* 0xffffff9800787947 */ /* 0x000fea000383ffff */
.L_x_50:
[----:B------:R-:W-:-:S07]  /*9250*/  MOV R2, UR4 ;  /* 0x0000000400027c02 */ /* 0x000fce0008000f00 */
.L_x_138:
[----:B-1----:R1:W2:Y:S02]  /*9260*/  SYNCS.PHASECHK.TRANS64.TRYWAIT P0, [R2+URZ+0x90], R5 ;  /* 0x00009005020075a7 */ /* 0x0022a400080011ff */
[----:B--2---:R-:W-:Y:S05]  /*9270*/  @!P0 NANOSLEEP.SYNCS 0x989680 ;  /* 0x009896800000895d */ /* 0x004fea0003900000 */
[----:B------:R-:W2:Y:S02]  /*9280*/  @!P0 SYNCS.PHASECHK.TRANS64 P0, [R2+URZ+0x90], R5 ;  /* 0x00009005020085a7 */ /* 0x000ea400080010ff */
[----:B--2---:R-:W-:Y:S05]  /*9290*/  @!P0 BRA `(.L_x_138) ;  /* 0xfffffffc00f08947 */ /* 0x004fea000383ffff */
[----:B------:R-:W-:Y:S05]  /*92a0*/  BRA `(.L_x_139) ;  /* 0xffffff9800887947 */ /* 0x000fea000383ffff */
.L_x_51:
[----:B-1----:R1:W2:Y:S02]  /*92b0*/  SYNCS.PHASECHK.TRANS64.TRYWAIT P1, [R2+URZ+0x80], R5 ;  /* 0x00008005020075a7 */ /* 0x0022a400080211ff */
[----:B--2---:R-:W-:Y:S05]  /*92c0*/  @!P1 NANOSLEEP.SYNCS 0x989680 ;  /* 0x009896800000995d */ /* 0x004fea0003900000 */
[----:B------:R-:W2:Y:S02]  /*92d0*/  @!P1 SYNCS.PHASECHK.TRANS64 P1, [R2+URZ+0x80], R5 ;  /* 0x00008005020095a7 */ /* 0x000ea400080210ff */
[----:B--2---:R-:W-:Y:S05]  /*92e0*/  @!P1 BRA `(.L_x_51) ;  /* 0xfffffffc00f09947 */ /* 0x004fea000383ffff */
[----:B------:R-:W-:Y:S05]  /*92f0*/  BRA `(.L_x_140) ;  /* 0xffffff9800b87947 */ /* 0x000fea000383ffff */
.L_x_54:
[----:B------:R-:W-:-:S07]  /*9300*/  MOV R0, UR4 ;  /* 0x0000000400007c02 */ /* 0x000fce0008000f00 */
.L_x_141:
[----:B-1----:R1:W2:Y:S02]  /*9310*/  SYNCS.PHASECHK.TRANS64.TRYWAIT P0, [R0+URZ+0x90], R3 ;  /* 0x00009003000075a7 */ /* 0x0022a400080011ff */
[----:B--2---:R-:W-:Y:S05]  /*9320*/  @!P0 NANOSLEEP.SYNCS 0x989680 ;  /* 0x009896800000895d */ /* 0x004fea0003900000 */
[----:B------:R-:W2:Y:S02]  /*9330*/  @!P0 SYNCS.PHASECHK.TRANS64 P0, [R0+URZ+0x90], R3 ;  /* 0x00009003000085a7 */ /* 0x000ea400080010ff */
[----:B--2---:R-:W-:Y:S05]  /*9340*/  @!P0 BRA `(.L_x_141) ;  /* 0xfffffffc00f08947 */ /* 0x004fea000383ffff */
[----:B------:R-:W-:Y:S05]  /*9350*/  BRA `(.L_x_53) ;  /* 0xffffff9c000c7947 */ /* 0x000fea000383ffff */
.L_x_63:
[----:B-1----:R-:W-:-:S04]  /*9360*/  MOV R0, UR5 ;  /* 0x0000000500007c02 */ /* 0x002fc80008000f00 */
[----:B------:R1:W2:Y:S03]  /*9370*/  SYNCS.PHASECHK.TRANS64.TRYWAIT P0, [R0+URZ+0x8], R7 ;  /* 0x00000807000075a7 */ /* 0x0002a600080011ff */
[----:B--2---:R-:W-:Y:S05]  /*9380*/  @!P0 NANOSLEEP.SYNCS 0x989680 ;  /* 0x009896800000895d */ /* 0x004fea0003900000 */
[----:B------:R-:W2:Y:S02]  /*9390*/  @!P0 SYNCS.PHASECHK.TRANS64 P0, [R0+URZ+0x8], R7 ;  /* 0x00000807000085a7 */ /* 0x000ea400080010ff */
[----:B--2---:R-:W-:Y:S05]  /*93a0*/  @!P0 BRA `(.L_x_63) ;  /* 0xfffffffc00ec8947 */ /* 0x004fea000383ffff */
[----:B------:R-:W-:Y:S05]  /*93b0*/  BRA `(.L_x_62) ;  /* 0xffffff9c00c07947 */ /* 0x000fea000383ffff */
.L_x_65:
[----:B------:R-:W-:Y:S01]  /*93c0*/  BSSY B0, `(.L_x_142) ;  /* 0x0000006000007945 */ /* 0x000fe20003800000 */
[----:B------:R-:W-:-:S07]  /*93d0*/  MOV R15, 0xffffffff ;  /* 0xffffffff000f7802 */ /* 0x000fce0000000f00 */
[----:B-1---5:R-:W-:Y:S05]  /*93e0*/  WARPSYNC.COLLECTIVE R15, `(.L_x_143) ;  /* 0x000000000f0c7348 */ /* 0x022fea0003c00000 */
[----:B------:R-:W-:Y:S02]  /*93f0*/  ELECT P6, UR79, PT ;  /* 0x00000000004f782f */ /* 0x000fe400038c0000 */
[----:B------:R-:W-:Y:S01]  /*9400*/  MOV R14, UR79 ;  /* 0x0000004f000e7c02 */ /* 0x000fe20008000f00 */
[----:B-1---5:R-:W-:Y:S10]  /*9410*/  ENDCOLLECTIVE ;  /* 0x000000000000791b */ /* 0x022ff40003800000 */
.L_x_143:
[----:B------:R-:W-:Y:S05]  /*9420*/  BSYNC B0 ;  /* 0x0000000000007941 */ /* 0x000fea0003800000 */
.L_x_142:
[----:B------:R-:W-:Y:S01]  /*9430*/  PLOP3.LUT P0, PT, P6, PT, PT, 0x80, 0x8 ;  /* 0x000000000008781c */ /* 0x000fe2000370f070 */
[----:B------:R-:W-:-:S12]  /*9440*/  BRA `(.L_x_144) ;  /* 0xffffff9c00ec7947 */ /* 0x000fd8000383ffff */
.L_x_67:
[----:B-1----:R-:W-:-:S04]  /*9450*/  MOV R0, UR5 ;  /* 0x0000000500007c02 */ /* 0x002fc80008000f00 */
[----:B------:R1:W2:Y:S03]  /*9460*/  SYNCS.PHASECHK.TRANS64.TRYWAIT P0, [R0+URZ+0x8], R5 ;  /* 0x00000805000075a7 */ /* 0x0002a600080011ff */
[----:B--2---:R-:W-:Y:S05]  /*9470*/  @!P0 NANOSLEEP.SYNCS 0x989680 ;  /* 0x009896800000895d */ /* 0x004fea0003900000 */
[----:B------:R-:W2:Y:S02]  /*9480*/  @!P0 SYNCS.PHASECHK.TRANS64 P0, [R0+URZ+0x8], R5 ;  /* 0x00000805000085a7 */ /* 0x000ea400080010ff */
[----:B--2---:R-:W-:Y:S05]  /*9490*/  @!P0 BRA `(.L_x_67) ;  /* 0xfffffffc00ec8947 */ /* 0x004fea000383ffff */
[----:B------:R-:W-:Y:S05]  /*94a0*/  BRA `(.L_x_66) ;  /* 0xffffff9c00f07947 */ /* 0x000fea000383ffff */
.L_x_68:
[----:B-1----:R1:W2:Y:S02]  /*94b0*/  SYNCS.PHASECHK.TRANS64.TRYWAIT P0, [R0+URZ+0x80], R5 ;  /* 0x00008005000075a7 */ /* 0x0022a400080011ff */
[----:B--2---:R-:W-:Y:S05]  /*94c0*/  @!P0 NANOSLEEP.SYNCS 0x989680 ;  /* 0x009896800000895d */ /* 0x004fea0003900000 */
[----:B------:R-:W2:Y:S02]  /*94d0*/  @!P0 SYNCS.PHASECHK.TRANS64 P0, [R0+URZ+0x80], R5 ;  /* 0x00008005000085a7 */ /* 0x000ea400080010ff */
[----:B--2---:R-:W-:Y:S05]  /*94e0*/  @!P0 BRA `(.L_x_68) ;  /* 0xfffffffc00f08947 */ /* 0x004fea000383ffff */
[----:B------:R-:W-:Y:S05]  /*94f0*/  BRA `(.L_x_145) ;  /* 0xffffffa000dc7947 */ /* 0x000fea000383ffff */
.L_x_70:
[----:B------:R-:W-:-:S07]  /*9500*/  MOV R0, UR31 ;  /* 0x0000001f00007c02 */ /* 0x000fce0008000f00 */
.L_x_146:
[----:B-1----:R1:W2:Y:S02]  /*9510*/  SYNCS.PHASECHK.TRANS64.TRYWAIT P0, [R0+URZ+0xc0], R5 ;  /* 0x0000c005000075a7 */ /* 0x0022a400080011ff */
[----:B--2---:R-:W-:Y:S05]  /*9520*/  @!P0 NANOSLEEP.SYNCS 0x989680 ;  /* 0x009896800000895d */ /* 0x004fea0003900000 */
[----:B------:R-:W2:Y:S02]  /*9530*/  @!P0 SYNCS.PHASECHK.TRANS64 P0, [R0+URZ+0xc0], R5 ;  /* 0x0000c005000085a7 */ /* 0x000ea400080010ff */
[----:B--2---:R-:W-:Y:S05]  /*9540*/  @!P0 BRA `(.L_x_146) ;  /* 0xfffffffc00f08947 */ /* 0x004fea000383ffff */
[----:B------:R-:W-:Y:S05]  /*9550*/  BRA `(.L_x_147) ;  /* 0xffffffa400287947 */ /* 0x000fea000383ffff */
.L_x_73:
[----:B------:R-:W-:Y:S07]  /*9560*/  MOV R0, UR5 ;  /* 0x0000000500007c02 */ /* 0x000fee0008000f00 */
.L_x_148:
[----:B-1----:R1:W2:Y:S02]  /*9570*/  SYNCS.PHASECHK.TRANS64.TRYWAIT P0, [R0+URZ], R5 ;  /* 0x00000005000075a7 */ /* 0x0022a400080011ff */
[----:B--2---:R-:W-:Y:S05]  /*9580*/  @!P0 NANOSLEEP.SYNCS 0x989680 ;  /* 0x009896800000895d */ /* 0x004fea0003900000 */
[----:B------:R-:W2:Y:S02]  /*9590*/  @!P0 SYNCS.PHASECHK.TRANS64 P0, [R0+URZ], R5 ;  /* 0x00000005000085a7 */ /* 0x000ea400080010ff */
[----:B--2---:R-:W-:Y:S05]  /*95a0*/  @!P0 BRA `(.L_x_148) ;  /* 0xfffffffc00f08947 */ /* 0x004fea000383ffff */
[----:B------:R-:W-:Y:S05]  /*95b0*/  BRA `(.L_x_72) ;  /* 0xffffffa4003c7947 */ /* 0x000fea000383ffff */
.L_x_77:
[----:B-1----:R-:W-:-:S07]  /*95c0*/  MOV R0, UR4 ;  /* 0x0000000400007c02 */ /* 0x002fce0008000f00 */
.L_x_149:
[----:B-1----:R1:W2:Y:S02]  /*95d0*/  SYNCS.PHASECHK.TRANS64.TRYWAIT P0, [R0+URZ], R3 ;  /* 0x00000003000075a7 */ /* 0x0022a400080011ff */
[----:B--2---:R-:W-:Y:S05]  /*95e0*/  @!P0 NANOSLEEP.SYNCS 0x989680 ;  /* 0x009896800000895d */ /* 0x004fea0003900000 */
[----:B------:R-:W2:Y:S02]  /*95f0*/  @!P0 SYNCS.PHASECHK.TRANS64 P0, [R0+URZ], R3 ;  /* 0x00000003000085a7 */ /* 0x000ea400080010ff */
[----:B--2---:R-:W-:Y:S05]  /*9600*/  @!P0 BRA `(.L_x_149) ;  /* 0xfffffffc00f08947 */ /* 0x004fea000383ffff */
[----:B------:R-:W-:Y:S05]  /*9610*/  BRA `(.L_x_150) ;  /* 0xffffffa800307947 */ /* 0x000fea000383ffff */
.L_x_78:
[----:B------:R-:W-:-:S07]  /*9620*/  MOV R0, UR5 ;  /* 0x0000000500007c02 */ /* 0x000fce0008000f00 */
.L_x_151:
[----:B-1----:R1:W2:Y:S02]  /*9630*/  SYNCS.PHASECHK.TRANS64.TRYWAIT P0, [R0+URZ], R3 ;  /* 0x00000003000075a7 */ /* 0x0022a400080011ff */
[----:B--2---:R-:W-:Y:S05]  /*9640*/  @!P0 NANOSLEEP.SYNCS 0x989680 ;  /* 0x009896800000895d */ /* 0x004fea0003900000 */
[----:B------:R-:W2:Y:S02]  /*9650*/  @!P0 SYNCS.PHASECHK.TRANS64 P0, [R0+URZ], R3 ;  /* 0x00000003000085a7 */ /* 0x000ea400080010ff */
[----:B--2---:R-:W-:Y:S05]  /*9660*/  @!P0 BRA `(.L_x_151) ;  /* 0xfffffffc00f08947 */ /* 0x004fea000383ffff */
[----:B------:R-:W-:Y:S05]  /*9670*/  BRA `(.L_x_152) ;  /* 0xffffffa8003c7947 */ /* 0x000fea000383ffff */
.L_x_79:
[----:B------:R-:W-:-:S07]  /*9680*/  MOV R0, UR5 ;  /* 0x0000000500007c02 */ /* 0x000fce0008000f00 */
.L_x_153:
[----:B-1----:R1:W2:Y:S02]  /*9690*/  SYNCS.PHASECHK.TRANS64.TRYWAIT P0, [R0+URZ], R3 ;  /* 0x00000003000075a7 */ /* 0x0022a400080011ff */
[----:B--2---:R-:W-:Y:S05]  /*96a0*/  @!P0 NANOSLEEP.SYNCS 0x989680 ;  /* 0x009896800000895d */ /* 0x004fea0003900000 */
[----:B------:R-:W2:Y:S02]  /*96b0*/  @!P0 SYNCS.PHASECHK.TRANS64 P0, [R0+URZ], R3 ;  /* 0x00000003000085a7 */ /* 0x000ea400080010ff */
[----:B--2---:R-:W-:Y:S05]  /*96c0*/  @!P0 BRA `(.L_x_153) ;  /* 0xfffffffc00f08947 */ /* 0x004fea000383ffff */
[----:B------:R-:W-:Y:S05]  /*96d0*/  BRA `(.L_x_154) ;  /* 0xffffffa800487947 */ /* 0x000fea000383ffff */
.L_x_82:
[----:B------:R-:W-:-:S07]  /*96e0*/  MOV R0, UR26 ;  /* 0x0000001a00007c02 */ /* 0x000fce0008000f00 */
.L_x_155:
[----:B-1----:R1:W2:Y:S02]  /*96f0*/  SYNCS.PHASECHK.TRANS64.TRYWAIT P1, [R0+URZ+0x100], R3 ;  /* 0x00010003000075a7 */ /* 0x0022a400080211ff */
[----:B--2---:R-:W-:Y:S05]  /*9700*/  @!P1 NANOSLEEP.SYNCS 0x989680 ;  /* 0x009896800000995d */ /* 0x004fea0003900000 */
[----:B------:R-:W2:Y:S02]  /*9710*/  @!P1 SYNCS.PHASECHK.TRANS64 P1, [R0+URZ+0x100], R3 ;  /* 0x00010003000095a7 */ /* 0x000ea400080210ff */
[----:B--2---:R-:W-:Y:S05]  /*9720*/  @!P1 BRA `(.L_x_155) ;  /* 0xfffffffc00f09947 */ /* 0x004fea000383ffff */
[----:B------:R-:W-:Y:S05]  /*9730*/  BRA `(.L_x_156) ;  /* 0xffffffa800947947 */ /* 0x000fea000383ffff */
.L_x_87:
[----:B--2---:R2:W3:Y:S02]  /*9740*/  SYNCS.PHASECHK.TRANS64.TRYWAIT P0, [R12+URZ+0x80], R9 ;  /* 0x000080090c0075a7 */ /* 0x0044e400080011ff */
[----:B---3--:R-:W-:Y:S05]  /*9750*/  @!P0 NANOSLEEP.SYNCS 0x989680 ;  /* 0x009896800000895d */ /* 0x008fea0003900000 */
[----:B------:R-:W3:Y:S02]  /*9760*/  @!P0 SYNCS.PHASECHK.TRANS64 P0, [R12+URZ+0x80], R9 ;  /* 0x000080090c0085a7 */ /* 0x000ee400080010ff */
[----:B---3--:R-:W-:Y:S05]  /*9770*/  @!P0 BRA `(.L_x_87) ;  /* 0xfffffffc00f08947 */ /* 0x008fea000383ffff */
[----:B------:R-:W-:Y:S05]  /*9780*/  BRA `(.L_x_157) ;  /* 0xffffffac00b87947 */ /* 0x000fea000383ffff */
.L_x_90:
[----:B------:R-:W-:Y:S07]  /*9790*/  MOV R0, UR21 ;  /* 0x0000001500007c02 */ /* 0x000fee0008000f00 */
.L_x_158:
[----:B--2---:R2:W3:Y:S02]  /*97a0*/  SYNCS.PHASECHK.TRANS64.TRYWAIT P2, [R0+URZ+0x78], R11 ;  /* 0x0000780b000075a7 */ /* 0x0044e400080411ff */
[----:B---3--:R-:W-:Y:S05]  /*97b0*/  @!P2 NANOSLEEP.SYNCS 0x989680 ;  /* 0x009896800000a95d */ /* 0x008fea0003900000 */
[----:B------:R-:W3:Y:S02]  /*97c0*/  @!P2 SYNCS.PHASECHK.TRANS64 P2, [R0+URZ+0x78], R11 ;  /* 0x0000780b0000a5a7 */ /* 0x000ee400080410ff */
[----:B---3--:R-:W-:Y:S05]  /*97d0*/  @!P2 BRA `(.L_x_158) ;  /* 0xfffffffc00f0a947 */ /* 0x008fea000383ffff */
[----:B------:R-:W-:Y:S05]  /*97e0*/  BRA `(.L_x_89) ;  /* 0xffffffb400207947 */ /* 0x000fea000383ffff */
.L_x_93:
[----:B--2---:R-:W-:Y:S07]  /*97f0*/  MOV R0, UR21 ;  /* 0x0000001500007c02 */ /* 0x004fee0008000f00 */
.L_x_159:
[----:B--2---:R2:W3:Y:S02]  /*9800*/  SYNCS.PHASECHK.TRANS64.TRYWAIT P0, [R0+URZ+0x60], R9 ;  /* 0x00006009000075a7 */ /* 0x0044e400080011ff */
[----:B---3--:R-:W-:Y:S05]  /*9810*/  @!P0 NANOSLEEP.SYNCS 0x989680 ;  /* 0x009896800000895d */ /* 0x008fea0003900000 */
[----:B------:R-:W3:Y:S02]  /*9820*/  @!P0 SYNCS.PHASECHK.TRANS64 P0, [R0+URZ+0x60], R9 ;  /* 0x00006009000085a7 */ /* 0x000ee400080010ff */
[----:B---3--:R-:W-:Y:S05]  /*9830*/  @!P0 BRA `(.L_x_159) ;  /* 0xfffffffc00f08947 */ /* 0x008fea000383ffff */
[----:B------:R-:W-:Y:S05]  /*9840*/  BRA `(.L_x_160) ;  /* 0xffffffb4007c7947 */ /* 0x000fea000383ffff */
.L_x_94:
[----:B------:R-:W-:Y:S07]  /*9850*/  MOV R0, UR21 ;  /* 0x0000001500007c02 */ /* 0x000fee0008000f00 */
.L_x_161:
[----:B--2---:R2:W3:Y:S02]  /*9860*/  SYNCS.PHASECHK.TRANS64.TRYWAIT P0, [R0+URZ+0x68], R9 ;  /* 0x00006809000075a7 */ /* 0x0044e400080011ff */
[----:B---3--:R-:W-:Y:S05]  /*9870*/  @!P0 NANOSLEEP.SYNCS 0x989680 ;  /* 0x009896800000895d */ /* 0x008fea0003900000 */
[----:B------:R-:W3:Y:S02]  /*9880*/  @!P0 SYNCS.PHASECHK.TRANS64 P0, [R0+URZ+0x68], R9 ;  /* 0x00006809000085a7 */ /* 0x000ee400080010ff */
[----:B---3--:R-:W-:Y:S05]  /*9890*/  @!P0 BRA `(.L_x_161) ;  /* 0xfffffffc00f08947 */ /* 0x008fea000383ffff */
[----:B------:R-:W-:Y:S05]  /*98a0*/  BRA `(.L_x_162) ;  /* 0xffffffb400b47947 */ /* 0x000fea000383ffff */
.L_x_96:
[----:B------:R-:W-:-:S07]  /*98b0*/  MOV R0, UR21 ;  /* 0x0000001500007c02 */ /* 0x000fce0008000f00 */
.L_x_163:
[----:B---3--:R3:W4:Y:S02]  /*98c0*/  SYNCS.PHASECHK.TRANS64.TRYWAIT P0, [R0+URZ+0x60], R3 ;  /* 0x00006003000075a7 */ /* 0x00872400080011ff */
[----:B----4-:R-:W-:Y:S05]  /*98d0*/  @!P0 NANOSLEEP.SYNCS 0x989680 ;  /* 0x009896800000895d */ /* 0x010fea0003900000 */
[----:B------:R-:W4:Y:S02]  /*98e0*/  @!P0 SYNCS.PHASECHK.TRANS64 P0, [R0+URZ+0x60], R3 ;  /* 0x00006003000085a7 */ /* 0x000f2400080010ff */
[----:B----4-:R-:W-:Y:S05]  /*98f0*/  @!P0 BRA `(.L_x_163) ;  /* 0xfffffffc00f08947 */ /* 0x010fea000383ffff */
[----:B------:R-:W-:Y:S05]  /*9900*/  BRA `(.L_x_164) ;  /* 0xffffffb800247947 */ /* 0x000fea000383ffff */
.L_x_98:
[----:B-1----:R1:W2:Y:S02]  /*9910*/  SYNCS.PHASECHK.TRANS64.TRYWAIT P0, [R3+URZ+0x80], R0 ;  /* 0x00008000030075a7 */ /* 0x0022a400080011ff */
[----:B--2---:R-:W-:Y:S05]  /*9920*/  @!P0 NANOSLEEP.SYNCS 0x989680 ;  /* 0x009896800000895d */ /* 0x004fea0003900000 */
[----:B------:R-:W2:Y:S02]  /*9930*/  @!P0 SYNCS.PHASECHK.TRANS64 P0, [R3+URZ+0x80], R0 ;  /* 0x00008000030085a7 */ /* 0x000ea400080010ff */
[----:B--2---:R-:W-:Y:S05]  /*9940*/  @!P0 BRA `(.L_x_98) ;  /* 0xfffffffc00f08947 */ /* 0x004fea000383ffff */
[----:B------:R-:W-:Y:S05]  /*9950*/  BRA `(.L_x_165) ;  /* 0xffffffb800e47947 */ /* 0x000fea000383ffff */
.L_x_109:
[----:B--2---:R2:W1:Y:S02]  /*9960*/  SYNCS.PHASECHK.TRANS64.TRYWAIT P1, [R3+URZ+0x50], R2 ;  /* 0x00005002030075a7 */ /* 0x00446400080211ff */
[----:B-1----:R-:W-:Y:S05]  /*9970*/  @!P1 NANOSLEEP.SYNCS 0x989680 ;  /* 0x009896800000995d */ /* 0x002fea0003900000 */
[----:B------:R-:W1:Y:S02]  /*9980*/  @!P1 SYNCS.PHASECHK.TRANS64 P1, [R3+URZ+0x50], R2 ;  /* 0x00005002030095a7 */ /* 0x000e6400080210ff */
[----:B-1----:R-:W-:Y:S05]  /*9990*/  @!P1 BRA `(.L_x_109) ;  /* 0xfffffffc00f09947 */ /* 0x002fea000383ffff */
[----:B------:R-:W-:Y:S05]  /*99a0*/  BRA `(.L_x_108) ;  /* 0xffffffc800647947 */ /* 0x000fea000383ffff */
.L_x_111:
[----:B--2---:R2:W4:Y:S02]  /*99b0*/  SYNCS.PHASECHK.TRANS64.TRYWAIT P0, [R161+URZ+0xa0], R4 ;  /* 0x0000a004a10075a7 */ /* 0x00452400080011ff */
[----:B----4-:R-:W-:Y:S05]  /*99c0*/  @!P0 NANOSLEEP.SYNCS 0x989680 ;  /* 0x009896800000895d */ /* 0x010fea0003900000 */
[----:B------:R-:W4:Y:S02]  /*99d0*/  @!P0 SYNCS.PHASECHK.TRANS64 P0, [R161+URZ+0xa0], R4 ;  /* 0x0000a004a10085a7 */ /* 0x000f2400080010ff */
[----:B----4-:R-:W-:Y:S05]  /*99e0*/  @!P0 BRA `(.L_x_111) ;  /* 0xfffffffc00f08947 */ /* 0x010fea000383ffff */
[----:B------:R-:W-:Y:S05]  /*99f0*/  BRA `(.L_x_110) ;  /* 0xffffffc800bc7947 */ /* 0x000fea000383ffff */
.L_x_120:
[----:B---3--:R3:W4:Y:S02]  /*9a00*/  SYNCS.PHASECHK.TRANS64.TRYWAIT P0, [R197+URZ+0x50], R2 ;  /* 0x00005002c50075a7 */ /* 0x00872400080011ff */
[----:B----4-:R-:W-:Y:S05]  /*9a10*/  @!P0 NANOSLEEP.SYNCS 0x989680 ;  /* 0x009896800000895d */ /* 0x010fea0003900000 */
[----:B------:R-:W4:Y:S02]  /*9a20*/  @!P0 SYNCS.PHASECHK.TRANS64 P0, [R197+URZ+0x50], R2 ;  /* 0x00005002c50085a7 */ /* 0x000f2400080010ff */
[----:B----4-:R-:W-:Y:S05]  /*9a30*/  @!P0 BRA `(.L_x_120) ;  /* 0xfffffffc00f08947 */ /* 0x010fea000383ffff */
[----:B------:R-:W-:Y:S05]  /*9a40*/  BRA `(.L_x_119) ;  /* 0xffffffdc00cc7947 */ /* 0x000fea000383ffff */
        .weak           $__internal_0_$__cuda_sm10x_tcgen05_guardrail_trap_col_being_dealloced_not_returned_by_alloc
        .type           $__internal_0_$__cuda_sm10x_tcgen05_guardrail_trap_col_being_dealloced_not_returned_by_alloc,@function
        .size           $__internal_0_$__cuda_sm10x_tcgen05_guardrail_trap_col_being_dealloced_not_returned_by_alloc,($__internal_1_$__cuda_sm10x_tcgen05_guardrail_trap_phase_invalid_during_alloc - $__internal_0_$__cuda_sm10x_tcgen05_guardrail_trap_col_being_dealloced_not_returned_by_alloc)
$__internal_0_$__cuda_sm10x_tcgen05_guardrail_trap_col_being_dealloced_not_returned_by_alloc:
[----:B------:R-:W-:Y:S05]  /*9a50*/  BPT.TRAP 0x1 ;  /* 0x000000040000795c */ /* 0x000fea0000300000 */
[----:B------:R-:W-:-:S04]  /*9a60*/  HFMA2 R3, -RZ, RZ, 0, 0 ;  /* 0x00000000ff037431 */ /* 0x000fc800000001ff */
[----:B------:R-:W-:Y:S05]  /*9a70*/  RET.REL.NODEC R2 `(_ZN7cutlass13device_kernelINS_4gemm6kernel13GemmUniversalIN4cute5tupleIJiiiiEEENS1_10collective13CollectiveMmaINS1_35MainloopSm100TmaUmmaWarpSpecializedILi5ELi2ELi4ENS5_IJNS4_1CILi2EEESB_NSA_ILi1EEEEEEEENS5_IJNSA_ILi256EEENSA_ILi128EEESG_EEENS_12float_e4m3_tENS5_IJlSC_lEEESI_SJ_NS4_8TiledMMAINS4_8MMA_AtomIJNS4_10MMA_TraitsINS4_25SM100_MMA_F8F6F4_2x1SM_SSEJSI_SI_fSF_SG_NS4_17integral_constantINS4_4UMMA5MajorELSQ_0EEESR_NSO_INSP_7ScaleInELSS_0EEEST_EEEEEENS4_6LayoutINS5_IJSC_SC_SC_EEENS5_IJNSA_ILi0EEESY_SY_EEEEENS5_IJNS4_10UnderscoreES11_S11_EEEEENS4_28SM100_TMA_2SM_LOAD_MULTICASTENS4_14ComposedLayoutINS4_7SwizzleILi3ELi4ELi3EEENS4_18smem_ptr_flag_bitsILi8EEENSW_INS5_IJNSA_ILi8EEESG_EEENS5_IJSG_SC_EEEEEEEvNS4_8identityENS4_18SM100_TMA_2SM_LOADES1E_vS1F_EENS_8epilogue10collective18CollectiveEpilogueINS1I_23Sm100TmaWarpSpecializedILi2ELi2ELi64ELb0ELb0EEEJNS5_IJSG_SG_SG_EEENS5_IJNSW_ISG_SC_EENSW_INSA_ILi64EEESC_EEEEESI_SJ_SI_SJ_NS1I_6fusion15FusionCallbacksIS1M_NS1S_17LinearCombinationISI_fSI_fLNS_15FloatRoundStyleE2EEES1N_S1R_JEEENS4_5SM1004TMEM4LOAD26SM100_TMEM_LOAD_32dp32b64xENS4_13SM90_TMA_LOADENS15_INS16_ILi2ELi4ELi3EEES19_NSW_INS5_IJS1A_S1P_EEENS5_IJS1P_SC_EEEEEEENS4_39AutoVectorizingCopyWithAssumedAlignmentILi128EEENS4_14SM90_TMA_STOREES27_S29_S29_EEEvvEEEEvNT_6ParamsE) ;  /* 0xffffff6402607950 */ /* 0x000fea0003c3ffff */
        .weak           $__internal_1_$__cuda_sm10x_tcgen05_guardrail_trap_phase_invalid_during_alloc
        .type           $__internal_1_$__cuda_sm10x_tcgen05_guardrail_trap_phase_invalid_during_alloc,@function
        .size           $__internal_1_$__cuda_sm10x_tcgen05_guardrail_trap_phase_invalid_during_alloc,($__internal_2_$__cuda_sm10x_tcgen05_guardrail_trap_unallocated_columns_being_dealloced - $__internal_1_$__cuda_sm10x_tcgen05_guardrail_trap_phase_invalid_during_alloc)
$__internal_1_$__cuda_sm10x_tcgen05_guardrail_trap_phase_invalid_during_alloc:
[----:B------:R-:W-:Y:S05]  /*9a80*/  BPT.TRAP 0x1 ;  /* 0x000000040000795c */ /* 0x000fea0000300000 */
[----:B------:R-:W-:-:S04]  /*9a90*/  MOV R5, 0x0 ;  /* 0x0000000000057802 */ /* 0x000fc80000000f00 */
[----:B------:R-:W-:Y:S05]  /*9aa0*/  RET.REL.NODEC R4 `(_ZN7cutlass13device_kernelINS_4gemm6kernel13GemmUniversalIN4cute5tupleIJiiiiEEENS1_10collective13CollectiveMmaINS1_35MainloopSm100TmaUmmaWarpSpecializedILi5ELi2ELi4ENS5_IJNS4_1CILi2EEESB_NSA_ILi1EEEEEEEENS5_IJNSA_ILi256EEENSA_ILi128EEESG_EEENS_12float_e4m3_tENS5_IJlSC_lEEESI_SJ_NS4_8TiledMMAINS4_8MMA_AtomIJNS4_10MMA_TraitsINS4_25SM100_MMA_F8F6F4_2x1SM_SSEJSI_SI_fSF_SG_NS4_17integral_constantINS4_4UMMA5MajorELSQ_0EEESR_NSO_INSP_7ScaleInELSS_0EEEST_EEEEEENS4_6LayoutINS5_IJSC_SC_SC_EEENS5_IJNSA_ILi0EEESY_SY_EEEEENS5_IJNS4_10UnderscoreES11_S11_EEEEENS4_28SM100_TMA_2SM_LOAD_MULTICASTENS4_14ComposedLayoutINS4_7SwizzleILi3ELi4ELi3EEENS4_18smem_ptr_flag_bitsILi8EEENSW_INS5_IJNSA_ILi8EEESG_EEENS5_IJSG_SC_EEEEEEEvNS4_8identityENS4_18SM100_TMA_2SM_LOADES1E_vS1F_EENS_8epilogue10collective18CollectiveEpilogueINS1I_23Sm100TmaWarpSpecializedILi2ELi2ELi64ELb0ELb0EEEJNS5_IJSG_SG_SG_EEENS5_IJNSW_ISG_SC_EENSW_INSA_ILi64EEESC_EEEEESI_SJ_SI_SJ_NS1I_6fusion15FusionCallbacksIS1M_NS1S_17LinearCombinationISI_fSI_fLNS_15FloatRoundStyleE2EEES1N_S1R_JEEENS4_5SM1004TMEM4LOAD26SM100_TMEM_LOAD_32dp32b64xENS4_13SM90_TMA_LOADENS15_INS16_ILi2ELi4ELi3EEES19_NSW_INS5_IJS1A_S1P_EEENS5_IJS1P_SC_EEEEEEENS4_39AutoVectorizingCopyWithAssumedAlignmentILi128EEENS4_14SM90_TMA_STOREES27_S29_S29_EEEvvEEEEvNT_6ParamsE) ;  /* 0xffffff6404547950 */ /* 0x000fea0003c3ffff */
        .weak           $__internal_2_$__cuda_sm10x_tcgen05_guardrail_trap_unallocated_columns_being_dealloced
        .type           $__internal_2_$__cuda_sm10x_tcgen05_guardrail_trap_unallocated_columns_being_dealloced,@function
        .size           $__internal_2_$__cuda_sm10x_tcgen05_guardrail_trap_unallocated_columns_being_dealloced,(.L_x_167 - $__internal_2_$__cuda_sm10x_tcgen05_guardrail_trap_unallocated_columns_being_dealloced)
$__internal_2_$__cuda_sm10x_tcgen05_guardrail_trap_unallocated_columns_being_dealloced:
[----:B------:R-:W-:Y:S05]  /*9ab0*/  BPT.TRAP 0x1 ;  /* 0x000000040000795c */ /* 0x000fea0000300000 */
[----:B------:R-:W-:-:S04]  /*9ac0*/  HFMA2 R3, -RZ, RZ, 0, 0 ;  /* 0x00000000ff037431 */ /* 0x000fc800000001ff */
[----:B------:R-:W-:Y:S05]  /*9ad0*/  RET.REL.NODEC R2 `(_ZN7cutlass13device_kernelINS_4gemm6kernel13GemmUniversalIN4cute5tupleIJiiiiEEENS1_10collective13CollectiveMmaINS1_35MainloopSm100TmaUmmaWarpSpecializedILi5ELi2ELi4ENS5_IJNS4_1CILi2EEESB_NSA_ILi1EEEEEEEENS5_IJNSA_ILi256EEENSA_ILi128EEESG_EEENS_12float_e4m3_tENS5_IJlSC_lEEESI_SJ_NS4_8TiledMMAINS4_8MMA_AtomIJNS4_10MMA_TraitsINS4_25SM100_MMA_F8F6F4_2x1SM_SSEJSI_SI_fSF_SG_NS4_17integral_constantINS4_4UMMA5MajorELSQ_0EEESR_NSO_INSP_7ScaleInELSS_0EEEST_EEEEEENS4_6LayoutINS5_IJSC_SC_SC_EEENS5_IJNSA_ILi0EEESY_SY_EEEEENS5_IJNS4_10UnderscoreES11_S11_EEEEENS4_28SM100_TMA_2SM_LOAD_MULTICASTENS4_14ComposedLayoutINS4_7SwizzleILi3ELi4ELi3EEENS4_18smem_ptr_flag_bitsILi8EEENSW_INS5_IJNSA_ILi8EEESG_EEENS5_IJSG_SC_EEEEEEEvNS4_8identityENS4_18SM100_TMA_2SM_LOADES1E_vS1F_EENS_8epilogue10collective18CollectiveEpilogueINS1I_23Sm100TmaWarpSpecializedILi2ELi2ELi64ELb0ELb0EEEJNS5_IJSG_SG_SG_EEENS5_IJNSW_ISG_SC_EENSW_INSA_ILi64EEESC_EEEEESI_SJ_SI_SJ_NS1I_6fusion15FusionCallbacksIS1M_NS1S_17LinearCombinationISI_fSI_fLNS_15FloatRoundStyleE2EEES1N_S1R_JEEENS4_5SM1004TMEM4LOAD26SM100_TMEM_LOAD_32dp32b64xENS4_13SM90_TMA_LOADENS15_INS16_ILi2ELi4ELi3EEES19_NSW_INS5_IJS1A_S1P_EEENS5_IJS1P_SC_EEEEEEENS4_39AutoVectorizingCopyWithAssumedAlignmentILi128EEENS4_14SM90_TMA_STOREES27_S29_S29_EEEvvEEEEvNT_6ParamsE) ;  /* 0xffffff6402487950 */ /* 0x000fea0003c3ffff */
.L_x_166:
[----:B------:R-:W-:-:S00]  /*9ae0*/  BRA `(.L_x_166) ;  /* 0xfffffffc00fc7947 */ /* 0x000fc0000383ffff */
[----:B------:R-:W-:-:S00]  /*9af0*/  NOP ;  /* 0x0000000000007918 */ /* 0x000fc00000000000 */
        /* <DEDUP_REMOVED lines=8> */
.L_x_167:


//--------------------- .nv.global.init           --------------------------
	.section	.nv.global.init,"aw",@progbits
.nv.global.init:
	.type		$str$27,@object
	.size		$str$27,($str$28 - $str$27)
$str$27:
        /*0000*/ 	.byte	0x28, 0x61, 0x64, 0x64, 0x72, 0x65, 0x73, 0x73, 0x20, 0x26, 0x20, 0x6d, 0x61, 0x73, 0x6b, 0x29
        /*0010*/ 	.byte	0x20, 0x3d, 0x3d, 0x20, 0x30, 0x00
	.type		$str$28,@object
	.size		$str$28,($str$26 - $str$28)
$str$28:
        /*0016*/ 	.byte	0x2f, 0x74, 0x6d, 0x70, 0x2f, 0x63, 0x75, 0x74, 0x6c, 0x61, 0x73, 0x73, 0x5f, 0x73, 0x77, 0x65
        /*0026*/ 	.byte	0x65, 0x70, 0x5f, 0x73, 0x72, 0x63, 0x2f, 0x69, 0x6e, 0x63, 0x6c, 0x75, 0x64, 0x65, 0x2f, 0x63
        /*0036*/ 	.byte	0x75, 0x74, 0x65, 0x2f, 0x70, 0x6f, 0x69, 0x6e, 0x74, 0x65, 0x72, 0x5f, 0x66, 0x6c, 0x61, 0x67
        /*0046*/ 	.byte	0x67, 0x65, 0x64, 0x2e, 0x68, 0x70, 0x70, 0x00
	.type		$str$26,@object
	.size		$str$26,($str$25 - $str$26)
$str$26:
        /*004e*/ 	.byte	0x2f, 0x74, 0x6d, 0x70, 0x2f, 0x63, 0x75, 0x74, 0x6c, 0x61, 0x73, 0x73, 0x5f, 0x73, 0x77, 0x65
        /*005e*/ 	.byte	0x65, 0x70, 0x5f, 0x73, 0x72, 0x63, 0x2f, 0x69, 0x6e, 0x63, 0x6c, 0x75, 0x64, 0x65, 0x2f, 0x63
        /*006e*/ 	.byte	0x75, 0x74, 0x65, 0x2f, 0x61, 0x74, 0x6f, 0x6d, 0x2f, 0x63, 0x6f, 0x70, 0x79, 0x5f, 0x74, 0x72
        /*007e*/ 	.byte	0x61, 0x69, 0x74, 0x73, 0x5f, 0x73, 0x6d, 0x31, 0x30, 0x30, 0x2e, 0x68, 0x70, 0x70, 0x00
	.type		$str$25,@object
	.size		$str$25,(__unnamed_1 - $str$25)
$str$25:
        /*008d*/ 	.byte	0x28, 0x28, 0x75, 0x69, 0x6e, 0x74, 0x33, 0x32, 0x5f, 0x74, 0x28, 0x74, 0x68, 0x72, 0x65, 0x61
        /*009d*/ 	.byte	0x64, 0x49, 0x64, 0x78, 0x2e, 0x78, 0x29, 0x20, 0x2f, 0x20, 0x33, 0x32, 0x29, 0x20, 0x25, 0x20
        /*00ad*/ 	.byte	0x34, 0x29, 0x20, 0x3d, 0x3d, 0x20, 0x28, 0x28, 0x28, 0x74, 0x6d, 0x65, 0x6d, 0x5f, 0x61, 0x64
        /*00bd*/ 	.byte	0x64, 0x72, 0x20, 0x3e, 0x3e, 0x20, 0x31, 0x36, 0x29, 0x20, 0x2f, 0x20, 0x33, 0x32, 0x29, 0x20
        /*00cd*/ 	.byte	0x25, 0x20, 0x34, 0x29, 0x00
	.type		__unnamed_1,@object
	.size		__unnamed_1,(__unnamed_2 - __unnamed_1)
__unnamed_1:
        /*00d2*/ 	.byte	0x61, 0x75, 0x74, 0x6f, 0x20, 0x63, 0x75, 0x74, 0x65, 0x3a, 0x3a, 0x61, 0x73, 0x5f, 0x70, 0x6f
        /* <DEDUP_REMOVED lines=24> */
        /*0262*/ 	.byte	0x43, 0x3c, 0x38, 0x31, 0x39, 0x32, 0x3e, 0x3e, 0x3e, 0x3e, 0x5d, 0x00
	.type		__unnamed_2,@object
	.size		__unnamed_2,(.L_2 - __unnamed_2)
__unnamed_2:
        /* <DEDUP_REMOVED lines=42> */
        /*050e*/ 	.byte	0x3e, 0x3e, 0x3e, 0x3e, 0x5d, 0x00
.L_2:


//--------------------- .nv.shared._ZN7cutlass13device_kernelINS_4gemm6kernel13GemmUniversalIN4cute5tupleIJiiiiEEENS1_10collective13CollectiveMmaINS1_35MainloopSm100TmaUmmaWarpSpecializedILi5ELi2ELi4ENS5_IJNS4_1CILi2EEESB_NSA_ILi1EEEEEEEENS5_IJNSA_ILi256EEENSA_ILi128EEESG_EEENS_12float_e4m3_tENS5_IJlSC_lEEESI_SJ_NS4_8TiledMMAINS4_8MMA_AtomIJNS4_10MMA_TraitsINS4_25SM100_MMA_F8F6F4_2x1SM_SSEJSI_SI_fSF_SG_NS4_17integral_constantINS4_4UMMA5MajorELSQ_0EEESR_NSO_INSP_7ScaleInELSS_0EEEST_EEEEEENS4_6LayoutINS5_IJSC_SC_SC_EEENS5_IJNSA_ILi0EEESY_SY_EEEEENS5_IJNS4_10UnderscoreES11_S11_EEEEENS4_28SM100_TMA_2SM_LOAD_MULTICASTENS4_14ComposedLayoutINS4_7SwizzleILi3ELi4ELi3EEENS4_18smem_ptr_flag_bitsILi8EEENSW_INS5_IJNSA_ILi8EEESG_EEENS5_IJSG_SC_EEEEEEEvNS4_8identityENS4_18SM100_TMA_2SM_LOADES1E_vS1F_EENS_8epilogue10collective18CollectiveEpilogueINS1I_23Sm100TmaWarpSpecializedILi2ELi2ELi64ELb0ELb0EEEJNS5_IJSG_SG_SG_EEENS5_IJNSW_ISG_SC_EENSW_INSA_ILi64EEESC_EEEEESI_SJ_SI_SJ_NS1I_6fusion15FusionCallbacksIS1M_NS1S_17LinearCombinationISI_fSI_fLNS_15FloatRoundStyleE2EEES1N_S1R_JEEENS4_5SM1004TMEM4LOAD26SM100_TMEM_LOAD_32dp32b64xENS4_13SM90_TMA_LOADENS15_INS16_ILi2ELi4ELi3EEES19_NSW_INS5_IJS1A_S1P_EEENS5_IJS1P_SC_EEEEEEENS4_39AutoVectorizingCopyWithAssumedAlignmentILi128EEENS4_14SM90_TMA_STOREES27_S29_S29_EEEvvEEEEvNT_6ParamsE --------------------------
	.section	.nv.shared._ZN7cutlass13device_kernelINS_4gemm6kernel13GemmUniversalIN4cute5tupleIJiiiiEEENS1_10collective13CollectiveMmaINS1_35MainloopSm100TmaUmmaWarpSpecializedILi5ELi2ELi4ENS5_IJNS4_1CILi2EEESB_NSA_ILi1EEEEEEEENS5_IJNSA_ILi256EEENSA_ILi128EEESG_EEENS_12float_e4m3_tENS5_IJlSC_lEEESI_SJ_NS4_8TiledMMAINS4_8MMA_AtomIJNS4_10MMA_TraitsINS4_25SM100_MMA_F8F6F4_2x1SM_SSEJSI_SI_fSF_SG_NS4_17integral_constantINS4_4UMMA5MajorELSQ_0EEESR_NSO_INSP_7ScaleInELSS_0EEEST_EEEEEENS4_6LayoutINS5_IJSC_SC_SC_EEENS5_IJNSA_ILi0EEESY_SY_EEEEENS5_IJNS4_10UnderscoreES11_S11_EEEEENS4_28SM100_TMA_2SM_LOAD_MULTICASTENS4_14ComposedLayoutINS4_7SwizzleILi3ELi4ELi3EEENS4_18smem_ptr_flag_bitsILi8EEENSW_INS5_IJNSA_ILi8EEESG_EEENS5_IJSG_SC_EEEEEEEvNS4_8identityENS4_18SM100_TMA_2SM_LOADES1E_vS1F_EENS_8epilogue10collective18CollectiveEpilogueINS1I_23Sm100TmaWarpSpecializedILi2ELi2ELi64ELb0ELb0EEEJNS5_IJSG_SG_SG_EEENS5_IJNSW_ISG_SC_EENSW_INSA_ILi64EEESC_EEEEESI_SJ_SI_SJ_NS1I_6fusion15FusionCallbacksIS1M_NS1S_17LinearCombinationISI_fSI_fLNS_15FloatRoundStyleE2EEES1N_S1R_JEEENS4_5SM1004TMEM4LOAD26SM100_TMEM_LOAD_32dp32b64xENS4_13SM90_TMA_LOADENS15_INS16_ILi2ELi4ELi3EEES19_NSW_INS5_IJS1A_S1P_EEENS5_IJS1P_SC_EEEEEEENS4_39AutoVectorizingCopyWithAssumedAlignmentILi128EEENS4_14SM90_TMA_STOREES27_S29_S29_EEEvvEEEEvNT_6ParamsE,"aw",@nobits
	.sectionflags	@""
	.align	16
	.zero		1024


//--------------------- .nv.shared.reserved.0     --------------------------
	.section	.nv.shared.reserved.0,"aw",@nobits
	.weak		__nv_reservedSMEM_offset_0_alias
	.size		__nv_reservedSMEM_offset_0_alias, 0, 64
	.other		__nv_reservedSMEM_offset_0_alias,@"STO_CUDA_RESERVED_SHARED STV_DEFAULT"
__nv_reservedSMEM_offset_0_alias:
	.zero		0
.nv.shared.reserved.0:
	.zero		64
	.weak		__nv_reservedSMEM_tcgen05_partition
	.type		__nv_reservedSMEM_tcgen05_partition,@object
	.size		__nv_reservedSMEM_tcgen05_partition,(.L_0 - __nv_reservedSMEM_tcgen05_partition)
__nv_reservedSMEM_tcgen05_partition:
	.zero		32
.L_0:


//--------------------- .nv.global                --------------------------
	.section	.nv.global,"aw",@nobits
.nv.global:
	.type		_ZN39_INTERNAL_acdd449e_4_k_cu_ca4427f2_89404cute1_E,@object
	.size		_ZN39_INTERNAL_acdd449e_4_k_cu_ca4427f2_89404cute1_E,(_ZN39_INTERNAL_acdd449e_4_k_cu_ca4427f2_89404cuda3std3__45__cpo6cbeginE - _ZN39_INTERNAL_acdd449e_4_k_cu_ca4427f2_89404cute1_E)
_ZN39_INTERNAL_acdd449e_4_k_cu_ca4427f2_89404cute1_E:
	.zero		1
	.type		_ZN39_INTERNAL_acdd449e_4_k_cu_ca4427f2_89404cuda3std3__45__cpo6cbeginE,@object
	.size		_ZN39_INTERNAL_acdd449e_4_k_cu_ca4427f2_89404cuda3std3__45__cpo6cbeginE,(_ZN39_INTERNAL_acdd449e_4_k_cu_ca4427f2_89404cuda3std3__48in_placeE - _ZN39_INTERNAL_acdd449e_4_k_cu_ca4427f2_89404cuda3std3__45__cpo6cbeginE)
_ZN39_INTERNAL_acdd449e_4_k_cu_ca4427f2_89404cuda3std3__45__cpo6cbeginE:
	.zero		1
	.type		_ZN39_INTERNAL_acdd449e_4_k_cu_ca4427f2_89404cuda3std3__48in_placeE,@object
	.size		_ZN39_INTERNAL_acdd449e_4_k_cu_ca4427f2_89404cuda3std3__48in_placeE,(_ZN39_INTERNAL_acdd449e_4_k_cu_ca4427f2_89404cuda3std6ranges3__45__cpo9iter_moveE - _ZN39_INTERNAL_acdd449e_4_k_cu_ca4427f2_89404cuda3std3__48in_placeE)
_ZN39_INTERNAL_acdd449e_4_k_cu_ca4427f2_89404cuda3std3__48in_placeE:
	.zero		1
	.type		_ZN39_INTERNAL_acdd449e_4_k_cu_ca4427f2_89404cuda3std6ranges3__45__cpo9iter_moveE,@object
	.size		_ZN39_INTERNAL_acdd449e_4_k_cu_ca4427f2_89404cuda3std6ranges3__45__cpo9iter_moveE,(_ZN39_INTERNAL_acdd449e_4_k_cu_ca4427f2_89404cuda3std3__45__cpo5beginE - _ZN39_INTERNAL_acdd449e_4_k_cu_ca4427f2_89404cuda3std6ranges3__45__cpo9iter_moveE)
_ZN39_INTERNAL_acdd449e_4_k_cu_ca4427f2_89404cuda3std6ranges3__45__cpo9iter_moveE:
	.zero		1
	.type		_ZN39_INTERNAL_acdd449e_4_k_cu_ca4427f2_89404cuda3std3__45__cpo5beginE,@object
	.size		_ZN39_INTERNAL_acdd449e_4_k_cu_ca4427f2_89404cuda3std3__45__cpo5beginE,(_ZN39_INTERNAL_acdd449e_4_k_cu_ca4427f2_89404cuda3std3__441_GLOBAL__N__acdd449e_4_k_cu_ca4427f2_89406ignoreE - _ZN39_INTERNAL_acdd449e_4_k_cu_ca4427f2_89404cuda3std3__45__cpo5beginE)
_ZN39_INTERNAL_acdd449e_4_k_cu_ca4427f2_89404cuda3std3__45__cpo5beginE:
	.zero		1
	.type		_ZN39_INTERNAL_acdd449e_4_k_cu_ca4427f2_89404cuda3std3__441_GLOBAL__N__acdd449e_4_k_cu_ca4427f2_89406ignoreE,@object
	.size		_ZN39_INTERNAL_acdd449e_4_k_cu_ca4427f2_89404cuda3std3__441_GLOBAL__N__acdd449e_4_k_cu_ca4427f2_89406ignoreE,(_ZN39_INTERNAL_acdd449e_4_k_cu_ca4427f2_89404cute7productE - _ZN39_INTERNAL_acdd449e_4_k_cu_ca4427f2_89404cuda3std3__441_GLOBAL__N__acdd449e_4_k_cu_ca4427f2_89406ignoreE)
_ZN39_INTERNAL_acdd449e_4_k_cu_ca4427f2_89404cuda3std3__441_GLOBAL__N__acdd449e_4_k_cu_ca4427f2_89406ignoreE:
	.zero		1
	.type		_ZN39_INTERNAL_acdd449e_4_k_cu_ca4427f2_89404cute7productE,@object
	.size		_ZN39_INTERNAL_acdd449e_4_k_cu_ca4427f2_89404cute7productE,(_ZN39_INTERNAL_acdd449e_4_k_cu_ca4427f2_89404cuda3std3__45__cpo3endE - _ZN39_INTERNAL_acdd449e_4_k_cu_ca4427f2_89404cute7productE)
_ZN39_INTERNAL_acdd449e_4_k_cu_ca4427f2_89404cute7productE:
	.zero		1
	.type		_ZN39_INTERNAL_acdd449e_4_k_cu_ca4427f2_89404cuda3std3__45__cpo3endE,@object
	.size		_ZN39_INTERNAL_acdd449e_4_k_cu_ca4427f2_89404cuda3std3__45__cpo3endE,(_ZN39_INTERNAL_acdd449e_4_k_cu_ca4427f2_89404cuda3std3__419piecewise_constructE - _ZN39_INTERNAL_acdd449e_4_k_cu_ca4427f2_89404cuda3std3__45__cpo3endE)
_ZN39_INTERNAL_acdd449e_4_k_cu_ca4427f2_89404cuda3std3__45__cpo3endE:
	.zero		1
	.type		_ZN39_INTERNAL_acdd449e_4_k_cu_ca4427f2_89404cuda3std3__419piecewise_constructE,@object
	.size		_ZN39_INTERNAL_acdd449e_4_k_cu_ca4427f2_89404cuda3std3__419piecewise_constructE,(_ZN39_INTERNAL_acdd449e_4_k_cu_ca4427f2_89404cuda3std3__45__cpo4cendE - _ZN39_INTERNAL_acdd449e_4_k_cu_ca4427f2_89404cuda3std3__419piecewise_constructE)
_ZN39_INTERNAL_acdd449e_4_k_cu_ca4427f2_89404cuda3std3__419piecewise_constructE:
	.zero		1
	.type		_ZN39_INTERNAL_acdd449e_4_k_cu_ca4427f2_89404cuda3std3__45__cpo4cendE,@object
	.size		_ZN39_INTERNAL_acdd449e_4_k_cu_ca4427f2_89404cuda3std3__45__cpo4cendE,(_ZN39_INTERNAL_acdd449e_4_k_cu_ca4427f2_89404cuda3std6ranges3__45__cpo4swapE - _ZN39_INTERNAL_acdd449e_4_k_cu_ca4427f2_89404cuda3std3__45__cpo4cendE)
_ZN39_INTERNAL_acdd449e_4_k_cu_ca4427f2_89404cuda3std3__45__cpo4cendE:
	.zero		1
	.type		_ZN39_INTERNAL_acdd449e_4_k_cu_ca4427f2_89404cuda3std6ranges3__45__cpo4swapE,@object
	.size		_ZN39_INTERNAL_acdd449e_4_k_cu_ca4427f2_89404cuda3std6ranges3__45__cpo4swapE,(.L_10 - _ZN39_INTERNAL_acdd449e_4_k_cu_ca4427f2_89404cuda3std6ranges3__45__cpo4swapE)
_ZN39_INTERNAL_acdd449e_4_k_cu_ca4427f2_89404cuda3std6ranges3__45__cpo4swapE:
	.zero		1
.L_10:


//--------------------- .nv.constant0._ZN7cutlass13device_kernelINS_4gemm6kernel13GemmUniversalIN4cute5tupleIJiiiiEEENS1_10collective13CollectiveMmaINS1_35MainloopSm100TmaUmmaWarpSpecializedILi5ELi2ELi4ENS5_IJNS4_1CILi2EEESB_NSA_ILi1EEEEEEEENS5_IJNSA_ILi256EEENSA_ILi128EEESG_EEENS_12float_e4m3_tENS5_IJlSC_lEEESI_SJ_NS4_8TiledMMAINS4_8MMA_AtomIJNS4_10MMA_TraitsINS4_25SM100_MMA_F8F6F4_2x1SM_SSEJSI_SI_fSF_SG_NS4_17integral_constantINS4_4UMMA5MajorELSQ_0EEESR_NSO_INSP_7ScaleInELSS_0EEEST_EEEEEENS4_6LayoutINS5_IJSC_SC_SC_EEENS5_IJNSA_ILi0EEESY_SY_EEEEENS5_IJNS4_10UnderscoreES11_S11_EEEEENS4_28SM100_TMA_2SM_LOAD_MULTICASTENS4_14ComposedLayoutINS4_7SwizzleILi3ELi4ELi3EEENS4_18smem_ptr_flag_bitsILi8EEENSW_INS5_IJNSA_ILi8EEESG_EEENS5_IJSG_SC_EEEEEEEvNS4_8identityENS4_18SM100_TMA_2SM_LOADES1E_vS1F_EENS_8epilogue10collective18CollectiveEpilogueINS1I_23Sm100TmaWarpSpecializedILi2ELi2ELi64ELb0ELb0EEEJNS5_IJSG_SG_SG_EEENS5_IJNSW_ISG_SC_EENSW_INSA_ILi64EEESC_EEEEESI_SJ_SI_SJ_NS1I_6fusion15FusionCallbacksIS1M_NS1S_17LinearCombinationISI_fSI_fLNS_15FloatRoundStyleE2EEES1N_S1R_JEEENS4_5SM1004TMEM4LOAD26SM100_TMEM_LOAD_32dp32b64xENS4_13SM90_TMA_LOADENS15_INS16_ILi2ELi4ELi3EEES19_NSW_INS5_IJS1A_S1P_EEENS5_IJS1P_SC_EEEEEEENS4_39AutoVectorizingCopyWithAssumedAlignmentILi128EEENS4_14SM90_TMA_STOREES27_S29_S29_EEEvvEEEEvNT_6ParamsE --------------------------
	.section	.nv.constant0._ZN7cutlass13device_kernelINS_4gemm6kernel13GemmUniversalIN4cute5tupleIJiiiiEEENS1_10collective13CollectiveMmaINS1_35MainloopSm100TmaUmmaWarpSpecializedILi5ELi2ELi4ENS5_IJNS4_1CILi2EEESB_NSA_ILi1EEEEEEEENS5_IJNSA_ILi256EEENSA_ILi128EEESG_EEENS_12float_e4m3_tENS5_IJlSC_lEEESI_SJ_NS4_8TiledMMAINS4_8MMA_AtomIJNS4_10MMA_TraitsINS4_25SM100_MMA_F8F6F4_2x1SM_SSEJSI_SI_fSF_SG_NS4_17integral_constantINS4_4UMMA5MajorELSQ_0EEESR_NSO_INSP_7ScaleInELSS_0EEEST_EEEEEENS4_6LayoutINS5_IJSC_SC_SC_EEENS5_IJNSA_ILi0EEESY_SY_EEEEENS5_IJNS4_10UnderscoreES11_S11_EEEEENS4_28SM100_TMA_2SM_LOAD_MULTICASTENS4_14ComposedLayoutINS4_7SwizzleILi3ELi4ELi3EEENS4_18smem_ptr_flag_bitsILi8EEENSW_INS5_IJNSA_ILi8EEESG_EEENS5_IJSG_SC_EEEEEEEvNS4_8identityENS4_18SM100_TMA_2SM_LOADES1E_vS1F_EENS_8epilogue10collective18CollectiveEpilogueINS1I_23Sm100TmaWarpSpecializedILi2ELi2ELi64ELb0ELb0EEEJNS5_IJSG_SG_SG_EEENS5_IJNSW_ISG_SC_EENSW_INSA_ILi64EEESC_EEEEESI_SJ_SI_SJ_NS1I_6fusion15FusionCallbacksIS1M_NS1S_17LinearCombinationISI_fSI_fLNS_15FloatRoundStyleE2EEES1N_S1R_JEEENS4_5SM1004TMEM4LOAD26SM100_TMEM_LOAD_32dp32b64xENS4_13SM90_TMA_LOADENS15_INS16_ILi2ELi4ELi3EEES19_NSW_INS5_IJS1A_S1P_EEENS5_IJS1P_SC_EEEEEEENS4_39AutoVectorizingCopyWithAssumedAlignmentILi128EEENS4_14SM90_TMA_STOREES27_S29_S29_EEEvvEEEEvNT_6ParamsE,"a",@progbits
	.sectionflags	@""
	.align	4
.nv.constant0._ZN7cutlass13device_kernelINS_4gemm6kernel13GemmUniversalIN4cute5tupleIJiiiiEEENS1_10collective13CollectiveMmaINS1_35MainloopSm100TmaUmmaWarpSpecializedILi5ELi2ELi4ENS5_IJNS4_1CILi2EEESB_NSA_ILi1EEEEEEEENS5_IJNSA_ILi256EEENSA_ILi128EEESG_EEENS_12float_e4m3_tENS5_IJlSC_lEEESI_SJ_NS4_8TiledMMAINS4_8MMA_AtomIJNS4_10MMA_TraitsINS4_25SM100_MMA_F8F6F4_2x1SM_SSEJSI_SI_fSF_SG_NS4_17integral_constantINS4_4UMMA5MajorELSQ_0EEESR_NSO_INSP_7ScaleInELSS_0EEEST_EEEEEENS4_6LayoutINS5_IJSC_SC_SC_EEENS5_IJNSA_ILi0EEESY_SY_EEEEENS5_IJNS4_10UnderscoreES11_S11_EEEEENS4_28SM100_TMA_2SM_LOAD_MULTICASTENS4_14ComposedLayoutINS4_7SwizzleILi3ELi4ELi3EEENS4_18smem_ptr_flag_bitsILi8EEENSW_INS5_IJNSA_ILi8EEESG_EEENS5_IJSG_SC_EEEEEEEvNS4_8identityENS4_18SM100_TMA_2SM_LOADES1E_vS1F_EENS_8epilogue10collective18CollectiveEpilogueINS1I_23Sm100TmaWarpSpecializedILi2ELi2ELi64ELb0ELb0EEEJNS5_IJSG_SG_SG_EEENS5_IJNSW_ISG_SC_EENSW_INSA_ILi64EEESC_EEEEESI_SJ_SI_SJ_NS1I_6fusion15FusionCallbacksIS1M_NS1S_17LinearCombinationISI_fSI_fLNS_15FloatRoundStyleE2EEES1N_S1R_JEEENS4_5SM1004TMEM4LOAD26SM100_TMEM_LOAD_32dp32b64xENS4_13SM90_TMA_LOADENS15_INS16_ILi2ELi4ELi3EEES19_NSW_INS5_IJS1A_S1P_EEENS5_IJS1P_SC_EEEEEEENS4_39AutoVectorizingCopyWithAssumedAlignmentILi128EEENS4_14SM90_TMA_STOREES27_S29_S29_EEEvvEEEEvNT_6ParamsE:
	.zero		2944


//--------------------- SYMBOLS --------------------------

	.type		.nv.reservedSmem.offset0,@object
	.size		.nv.reservedSmem.offset0,0x4
	.type		.nv.reservedSmem.cap,@object
	.size		.nv.reservedSmem.cap,0x4
	.type		__assertfail,@function
